// auto-generated by cutlass_sweep.fmha — config: {"arch": "sm_90", "direction": "fwd", "dtype": "fp16", "head_dim": 80, "mask": "causal", "schedule": "cooperative", "tile_kv": 128, "tile_q": 128}
#include "cutlass/cutlass.h"
#include "cute/tensor.hpp"
#include "cutlass/device_kernel.h"
#include "cutlass/kernel_hardware_info.h"
#include "88_hopper_fmha/collective/fmha_fusion.hpp"
#include "88_hopper_fmha/kernel/fmha_kernel_builder.hpp"

using namespace cute;
using Element = cutlass::half_t;
using TileShape = Shape<_128, _128, _80>;
using StrideQ = cute::tuple<int, _1, cute::tuple<int, int>>;
using StrideK = cute::tuple<int, _1, cute::tuple<int, int>>;
using StrideV = cute::tuple<int, cute::_1, cute::tuple<int, int>>;

using Kernel = typename cutlass::fmha::kernel::FmhaBuilder<
    Element, float, float,
    TileShape, StrideQ, StrideK, StrideV,
    cutlass::fmha::collective::CausalFusion,
    cutlass::gemm::KernelTmaWarpSpecializedCooperative
  >::Kernel;

auto* _anchor = &cutlass::device_kernel<Kernel>;


// ===== COMPILED SASS (sm_90a) =====

	.target	sm_90a

	.elftype	@"ET_EXEC"


//--------------------- .note.nv.tkinfo           --------------------------
	.section	.note.nv.tkinfo,"",@"SHT_NOTE"
	.sectionflags	@"SHF_NOTE_NV_TKINFO"
	.tkinfo
        /*0018*/ 	.word	0x00000002
        /*0030*/ 	.string	""
        /*0030*/ 	.string	"ptxas"
        /*0030*/ 	.string	"Cuda compilation tools, release 13.0, V13.0.88"
        /*0030*/ 	.string	"Build cuda_13.0.r13.0/compiler.36424714_0"
        /*0030*/ 	.string	"-arch sm_90a -m 64 "



//--------------------- .note.nv.cuinfo           --------------------------
	.section	.note.nv.cuinfo,"",@"SHT_NOTE"
	.sectionflags	@"SHF_NOTE_NV_CUINFO"
        /*0018*/ 	.short	0x0002
        /*001a*/ 	.short	0x005a
        /*001c*/ 	.short	0x0082
	.zero		2


//--------------------- .nv.info                  --------------------------
	.section	.nv.info,"",@"SHT_CUDA_INFO"
	.align	4


	//----- nvinfo : EIATTR_REGCOUNT
	.align		4
        /*0000*/ 	.byte	0x04, 0x2f
        /*0002*/ 	.short	(.L_16 - .L_15)
	.align		4
.L_15:
        /*0004*/ 	.word	index@(_ZN7cutlass13device_kernelINS_4fmha6kernel28FmhaKernelTmaWarpSpecializedINS1_10collective30FmhaMainloopTmaWarpSpecializedINS_6half_tEffN4cute5tupleIJNS7_1CILi128EEESA_NS9_ILi80EEEEEENS8_IJiNS9_ILi1EEENS8_IJiiEEEEEESF_SF_NS4_12CausalFusionEJEEENS4_15FmhaFwdEpilogueIS6_fNS8_IJNS9_ILi64EEESB_SA_EEEEENS2_23IndividualTileSchedulerEJEEEEEvNT_6ParamsE)
        /*0008*/ 	.word	0x000000a8


	//----- nvinfo : EIATTR_FRAME_SIZE
	.align		4
.L_16:
        /*000c*/ 	.byte	0x04, 0x11
        /*000e*/ 	.short	(.L_18 - .L_17)
	.align		4
.L_17:
        /*0010*/ 	.word	index@($__internal_0_$__cuda_sm20_rcp_rn_f32_slowpath)
        /*0014*/ 	.word	0x00000000


	//----- nvinfo : EIATTR_FRAME_SIZE
	.align		4
.L_18:
        /*0018*/ 	.byte	0x04, 0x11
        /*001a*/ 	.short	(.L_20 - .L_19)
	.align		4
.L_19:
        /*001c*/ 	.word	index@(_ZN7cutlass13device_kernelINS_4fmha6kernel28FmhaKernelTmaWarpSpecializedINS1_10collective30FmhaMainloopTmaWarpSpecializedINS_6half_tEffN4cute5tupleIJNS7_1CILi128EEESA_NS9_ILi80EEEEEENS8_IJiNS9_ILi1EEENS8_IJiiEEEEEESF_SF_NS4_12CausalFusionEJEEENS4_15FmhaFwdEpilogueIS6_fNS8_IJNS9_ILi64EEESB_SA_EEEEENS2_23IndividualTileSchedulerEJEEEEEvNT_6ParamsE)
        /*0020*/ 	.word	0x00000000


	//----- nvinfo : EIATTR_MIN_STACK_SIZE
	.align		4
.L_20:
        /*0024*/ 	.byte	0x04, 0x12
        /*0026*/ 	.short	(.L_22 - .L_21)
	.align		4
.L_21:
        /*0028*/ 	.word	index@(_ZN7cutlass13device_kernelINS_4fmha6kernel28FmhaKernelTmaWarpSpecializedINS1_10collective30FmhaMainloopTmaWarpSpecializedINS_6half_tEffN4cute5tupleIJNS7_1CILi128EEESA_NS9_ILi80EEEEEENS8_IJiNS9_ILi1EEENS8_IJiiEEEEEESF_SF_NS4_12CausalFusionEJEEENS4_15FmhaFwdEpilogueIS6_fNS8_IJNS9_ILi64EEESB_SA_EEEEENS2_23IndividualTileSchedulerEJEEEEEvNT_6ParamsE)
        /*002c*/ 	.word	0x00000000
.L_22:


//--------------------- .nv.compat                --------------------------
	.section	.nv.compat,"",@"SHT_CUDA_COMPAT_INFO"
	.align	4
        /*0000*/ 	.byte	0x02, 0x09, 0x01, 0x00, 0x02, 0x02, 0x04, 0x00, 0x02, 0x05, 0x05, 0x00, 0x03, 0x07, 0x01, 0x01
        /*0010*/ 	.byte	0x02, 0x03, 0x01, 0x00, 0x02, 0x06, 0x01, 0x00, 0x04, 0x0b, 0x08, 0x00, 0x00, 0x00, 0x00, 0x00
        /*0020*/ 	.byte	0x00, 0x00, 0x00, 0x00


//--------------------- .nv.info._ZN7cutlass13device_kernelINS_4fmha6kernel28FmhaKernelTmaWarpSpecializedINS1_10collective30FmhaMainloopTmaWarpSpecializedINS_6half_tEffN4cute5tupleIJNS7_1CILi128EEESA_NS9_ILi80EEEEEENS8_IJiNS9_ILi1EEENS8_IJiiEEEEEESF_SF_NS4_12CausalFusionEJEEENS4_15FmhaFwdEpilogueIS6_fNS8_IJNS9_ILi64EEESB_SA_EEEEENS2_23IndividualTileSchedulerEJEEEEEvNT_6ParamsE --------------------------
	.section	.nv.info._ZN7cutlass13device_kernelINS_4fmha6kernel28FmhaKernelTmaWarpSpecializedINS1_10collective30FmhaMainloopTmaWarpSpecializedINS_6half_tEffN4cute5tupleIJNS7_1CILi128EEESA_NS9_ILi80EEEEEENS8_IJiNS9_ILi1EEENS8_IJiiEEEEEESF_SF_NS4_12CausalFusionEJEEENS4_15FmhaFwdEpilogueIS6_fNS8_IJNS9_ILi64EEESB_SA_EEEEENS2_23IndividualTileSchedulerEJEEEEEvNT_6ParamsE,"",@"SHT_CUDA_INFO"
	.sectionflags	@""
	.align	4


	//----- nvinfo : EIATTR_CUDA_API_VERSION
	.align		4
        /*0000*/ 	.byte	0x04, 0x37
        /*0002*/ 	.short	(.L_24 - .L_23)
.L_23:
        /*0004*/ 	.word	0x00000082


	//----- nvinfo : EIATTR_KPARAM_INFO
	.align		4
.L_24:
        /*0008*/ 	.byte	0x04, 0x17
        /*000a*/ 	.short	(.L_26 - .L_25)
.L_25:
        /*000c*/ 	.word	0x00000000
        /*0010*/ 	.short	0x0000
        /*0012*/ 	.short	0x0070
        /*0014*/ 	.byte	0x00, 0xf0, 0x01, 0x20


	//----- nvinfo : EIATTR_SPARSE_MMA_MASK
	.align		4
.L_26:
        /*0018*/ 	.byte	0x03, 0x50
        /*001a*/ 	.short	0x0000


	//----- nvinfo : EIATTR_MAXREG_COUNT
	.align		4
        /*001c*/ 	.byte	0x03, 0x1b
        /*001e*/ 	.short	0x00a8


	//----- nvinfo : EIATTR_NUM_BARRIERS
	.align		4
        /*0020*/ 	.byte	0x02, 0x4c
        /*0022*/ 	.byte	0x02
	.zero		1


	//----- nvinfo : EIATTR_EXTERNS
	.align		4
        /*0024*/ 	.byte	0x04, 0x0f
        /*0026*/ 	.short	(.L_28 - .L_27)


	//   ....[0]....
	.align		4
.L_27:
        /*0028*/ 	.word	index@(__assertfail)


	//----- nvinfo : EIATTR_MERCURY_ISA_VERSION
	.align		4
.L_28:
        /*002c*/ 	.byte	0x03, 0x5f
        /*002e*/ 	.short	0x0101


	//----- nvinfo : EIATTR_INT_WARP_WIDE_INSTR_OFFSETS
	.align		4
        /*0030*/ 	.byte	0x04, 0x31
        /*0032*/ 	.short	(.L_30 - .L_29)


	//   ....[0]....
.L_29:
        /*0034*/ 	.word	0x000006f0


	//   ....[1]....
        /*0038*/ 	.word	0x00000700


	//   ....[2]....
        /*003c*/ 	.word	0x00000710


	//   ....[3]....
        /*0040*/ 	.word	0x00000720


	//   ....[4]....
        /*0044*/ 	.word	0x00000790


	//----- nvinfo : EIATTR_COOP_GROUP_MASK_REGIDS
	.align		4
.L_30:
        /*0048*/ 	.byte	0x04, 0x29
        /*004a*/ 	.short	(.L_32 - .L_31)


	//   ....[0]....
.L_31:
        /*004c*/ 	.word	0xffffffff


	//   ....[1]....
        /*0050*/ 	.word	0xffffffff


	//   ....[2]....
        /*0054*/ 	.word	0xffffffff


	//   ....[3]....
        /*0058*/ 	.word	0xffffffff


	//   ....[4]....
        /*005c*/ 	.word	0xffffffff


	//   ....[5]....
        /*0060*/ 	.word	0xffffffff


	//   ....[6]....
        /*0064*/ 	.word	0xffffffff


	//   ....[7]....
        /*0068*/ 	.word	0xffffffff


	//   ....[8]....
        /*006c*/ 	.word	0xffffffff


	//   ....[9]....
        /*0070*/ 	.word	0xffffffff


	//   ....[10]....
        /*0074*/ 	.word	0xffffffff


	//   ....[11]....
        /*0078*/ 	.word	0xffffffff


	//   ....[12]....
        /*007c*/ 	.word	0xffffffff


	//   ....[13]....
        /*0080*/ 	.word	0xffffffff


	//   ....[14]....
        /*0084*/ 	.word	0xffffffff


	//   ....[15]....
        /*0088*/ 	.word	0xffffffff


	//   ....[16]....
        /*008c*/ 	.word	0xffffffff


	//   ....[17]....
        /*0090*/ 	.word	0xffffffff


	//   ....[18]....
        /*0094*/ 	.word	0xffffffff


	//   ....[19]....
        /*0098*/ 	.word	0xffffffff


	//   ....[20]....
        /*009c*/ 	.word	0xffffffff


	//   ....[21]....
        /*00a0*/ 	.word	0xffffffff


	//----- nvinfo : EIATTR_COOP_GROUP_INSTR_OFFSETS
	.align		4
.L_32:
        /*00a4*/ 	.byte	0x04, 0x28
        /*00a6*/ 	.short	(.L_34 - .L_33)


	//   ....[0]....
.L_33:
        /*00a8*/ 	.word	0x00000050


	//   ....[1]....
        /*00ac*/ 	.word	0x00000080


	//   ....[2]....
        /*00b0*/ 	.word	0x000001b0


	//   ....[3]....
        /*00b4*/ 	.word	0x00000370


	//   ....[4]....
        /*00b8*/ 	.word	0x00000530


	//   ....[5]....
        /*00bc*/ 	.word	0x00000690


	//   ....[6]....
        /*00c0*/ 	.word	0x00001da0


	//   ....[7]....
        /*00c4*/ 	.word	0x00001ec0


	//   ....[8]....
        /*00c8*/ 	.word	0x00001f10


	//   ....[9]....
        /*00cc*/ 	.word	0x00001fa0


	//   ....[10]....
        /*00d0*/ 	.word	0x000050d0


	//   ....[11]....
        /*00d4*/ 	.word	0x00005100


	//   ....[12]....
        /*00d8*/ 	.word	0x00005900


	//   ....[13]....
        /*00dc*/ 	.word	0x00005a20


	//   ....[14]....
        /*00e0*/ 	.word	0x00008a90


	//   ....[15]....
        /*00e4*/ 	.word	0x00008b90


	//   ....[16]....
        /*00e8*/ 	.word	0x00009810


	//   ....[17]....
        /*00ec*/ 	.word	0x00009950


	//   ....[18]....
        /*00f0*/ 	.word	0x0000bd80


	//   ....[19]....
        /*00f4*/ 	.word	0x0000bdc0


	//   ....[20]....
        /*00f8*/ 	.word	0x0000be00


	//   ....[21]....
        /*00fc*/ 	.word	0x0000be10


	//----- nvinfo : EIATTR_REG_RECONFIG
	.align		4
.L_34:
        /*0100*/ 	.byte	0x01, 0x54
	.zero		2


	//----- nvinfo : EIATTR_SYSCALL_OFFSETS
	.align		4
        /*0104*/ 	.byte	0x04, 0x46
        /*0106*/ 	.short	(.L_36 - .L_35)


	//   ....[0]....
.L_35:
        /*0108*/ 	.word	0x0000c870


	//   ....[1]....
        /*010c*/ 	.word	0x0000c9d0


	//----- nvinfo : EIATTR_MBARRIER_INSTR_OFFSETS
	.align		4
.L_36:
        /*0110*/ 	.byte	0x04, 0x39
        /*0112*/ 	.short	(.L_38 - .L_37)


	//   ....[0]....
.L_37:
        /*0114*/ 	.word	0x00000320
        /*0118*/ 	.word	0x000000ff
        /*011c*/ 	.word	0x0001e050
        /*0120*/ 	.short	0x0100
        /*0122*/ 	.byte	0x06
	.zero		1


	//   ....[1]....
        /*0124*/ 	.word	0x00000330
        /*0128*/ 	.word	0x000000ff
        /*012c*/ 	.word	0x0001e060
        /*0130*/ 	.short	0x0100
        /*0132*/ 	.byte	0x06
	.zero		1


	//   ....[2]....
        /*0134*/ 	.word	0x00000340
        /*0138*/ 	.word	0x000000ff
        /*013c*/ 	.word	0x0001e058
        /*0140*/ 	.short	0x0100
        /*0142*/ 	.byte	0x06
	.zero		1


	//   ....[3]....
        /*0144*/ 	.word	0x00000350
        /*0148*/ 	.word	0x000000ff
        /*014c*/ 	.word	0x0001e068
        /*0150*/ 	.short	0x0100
        /*0152*/ 	.byte	0x06
	.zero		1


	//   ....[4]....
        /*0154*/ 	.word	0x00000480
        /*0158*/ 	.word	0x000000ff
        /*015c*/ 	.word	0x0001e000
        /*0160*/ 	.short	0x0100
        /*0162*/ 	.byte	0x06
	.zero		1


	//   ....[5]....
        /*0164*/ 	.word	0x00000490
        /*0168*/ 	.word	0x000000ff
        /*016c*/ 	.word	0x0001e028
        /*0170*/ 	.short	0x0100
        /*0172*/ 	.byte	0x06
	.zero		1


	//   ....[6]....
        /*0174*/ 	.word	0x000004a0
        /*0178*/ 	.word	0x000000ff
        /*017c*/ 	.word	0x0001e008
        /*0180*/ 	.short	0x0100
        /*0182*/ 	.byte	0x06
	.zero		1


	//   ....[7]....
        /*0184*/ 	.word	0x000004b0
        /*0188*/ 	.word	0x000000ff
        /*018c*/ 	.word	0x0001e030
        /*0190*/ 	.short	0x0100
        /*0192*/ 	.byte	0x06
	.zero		1


	//   ....[8]....
        /*0194*/ 	.word	0x000004c0
        /*0198*/ 	.word	0x000000ff
        /*019c*/ 	.word	0x0001e010
        /*01a0*/ 	.short	0x0100
        /*01a2*/ 	.byte	0x06
	.zero		1


	//   ....[9]....
        /*01a4*/ 	.word	0x000004d0
        /*01a8*/ 	.word	0x000000ff
        /*01ac*/ 	.word	0x0001e038
        /*01b0*/ 	.short	0x0100
        /*01b2*/ 	.byte	0x06
	.zero		1


	//   ....[10]....
        /*01b4*/ 	.word	0x000004e0
        /*01b8*/ 	.word	0x000000ff
        /*01bc*/ 	.word	0x0001e018
        /*01c0*/ 	.short	0x0100
        /*01c2*/ 	.byte	0x06
	.zero		1


	//   ....[11]....
        /*01c4*/ 	.word	0x000004f0
        /*01c8*/ 	.word	0x000000ff
        /*01cc*/ 	.word	0x0001e040
        /*01d0*/ 	.short	0x0100
        /*01d2*/ 	.byte	0x06
	.zero		1


	//   ....[12]....
        /*01d4*/ 	.word	0x00000500
        /*01d8*/ 	.word	0x000000ff
        /*01dc*/ 	.word	0x0001e020
        /*01e0*/ 	.short	0x0100
        /*01e2*/ 	.byte	0x06
	.zero		1


	//   ....[13]....
        /*01e4*/ 	.word	0x00000510
        /*01e8*/ 	.word	0x000000ff
        /*01ec*/ 	.word	0x0001e048
        /*01f0*/ 	.short	0x0100
        /*01f2*/ 	.byte	0x06
	.zero		1


	//   ....[14]....
        /*01f4*/ 	.word	0x00000640
        /*01f8*/ 	.word	0x000000ff
        /*01fc*/ 	.word	0x0001e070
        /*0200*/ 	.short	0x0100
        /*0202*/ 	.byte	0x06
	.zero		1


	//   ....[15]....
        /*0204*/ 	.word	0x00000650
        /*0208*/ 	.word	0x000000ff
        /*020c*/ 	.word	0x0001e080
        /*0210*/ 	.short	0x0100
        /*0212*/ 	.byte	0x06
	.zero		1


	//   ....[16]....
        /*0214*/ 	.word	0x00000660
        /*0218*/ 	.word	0x000000ff
        /*021c*/ 	.word	0x0001e078
        /*0220*/ 	.short	0x0100
        /*0222*/ 	.byte	0x06
	.zero		1


	//   ....[17]....
        /*0224*/ 	.word	0x00000670
        /*0228*/ 	.word	0x000000ff
        /*022c*/ 	.word	0x0001e088
        /*0230*/ 	.short	0x0100
        /*0232*/ 	.byte	0x06
	.zero		1


	//   ....[18]....
        /*0234*/ 	.word	0x000007b0
        /*0238*/ 	.word	0x000000ff
        /*023c*/ 	.word	0x0001e090
        /*0240*/ 	.short	0x0100
        /*0242*/ 	.byte	0x06
	.zero		1


	//   ....[19]....
        /*0244*/ 	.word	0x000007c0
        /*0248*/ 	.word	0x000000ff
        /*024c*/ 	.word	0x0001e098
        /*0250*/ 	.short	0x0100
        /*0252*/ 	.byte	0x06
	.zero		1


	//   ....[20]....
        /*0254*/ 	.word	0x000007d0
        /*0258*/ 	.word	0x000000ff
        /*025c*/ 	.word	0x0001e0a0
        /*0260*/ 	.short	0x0100
        /*0262*/ 	.byte	0x06
	.zero		1


	//   ....[21]....
        /*0264*/ 	.word	0x000007e0
        /*0268*/ 	.word	0x000000ff
        /*026c*/ 	.word	0x0001e0a8
        /*0270*/ 	.short	0x0100
        /*0272*/ 	.byte	0x06
	.zero		1


	//   ....[22]....
        /*0274*/ 	.word	0x000008e0
        /*0278*/ 	.word	0x000000ff
        /*027c*/ 	.word	0x0001e0c0
        /*0280*/ 	.short	0x0100
        /*0282*/ 	.byte	0x06
	.zero		1


	//   ....[23]....
        /*0284*/ 	.word	0x000008f0
        /*0288*/ 	.word	0x000000ff
        /*028c*/ 	.word	0x0001e0e0
        /*0290*/ 	.short	0x0100
        /*0292*/ 	.byte	0x06
	.zero		1


	//   ....[24]....
        /*0294*/ 	.word	0x00000900
        /*0298*/ 	.word	0x000000ff
        /*029c*/ 	.word	0x0001e0c8
        /*02a0*/ 	.short	0x0100
        /*02a2*/ 	.byte	0x06
	.zero		1


	//   ....[25]....
        /*02a4*/ 	.word	0x00000910
        /*02a8*/ 	.word	0x000000ff
        /*02ac*/ 	.word	0x0001e0e8
        /*02b0*/ 	.short	0x0100
        /*02b2*/ 	.byte	0x06
	.zero		1


	//   ....[26]....
        /*02b4*/ 	.word	0x00000920
        /*02b8*/ 	.word	0x000000ff
        /*02bc*/ 	.word	0x0001e0d0
        /*02c0*/ 	.short	0x0100
        /*02c2*/ 	.byte	0x06
	.zero		1


	//   ....[27]....
        /*02c4*/ 	.word	0x00000930
        /*02c8*/ 	.word	0x000000ff
        /*02cc*/ 	.word	0x0001e0f0
        /*02d0*/ 	.short	0x0100
        /*02d2*/ 	.byte	0x06
	.zero		1


	//   ....[28]....
        /*02d4*/ 	.word	0x00000940
        /*02d8*/ 	.word	0x000000ff
        /*02dc*/ 	.word	0x0001e0d8
        /*02e0*/ 	.short	0x0100
        /*02e2*/ 	.byte	0x06
	.zero		1


	//   ....[29]....
        /*02e4*/ 	.word	0x00000950
        /*02e8*/ 	.word	0x000000ff
        /*02ec*/ 	.word	0x0001e0f8
        /*02f0*/ 	.short	0x0100
        /*02f2*/ 	.byte	0x06
	.zero		1


	//   ....[30]....
        /*02f4*/ 	.word	0x00000ef0
        /*02f8*/ 	.word	0x000000ff
        /*02fc*/ 	.word	0x0001e050
        /*0300*/ 	.short	0x010a
        /*0302*/ 	.byte	0x05
	.zero		1


	//   ....[31]....
        /*0304*/ 	.word	0x00000f80
        /*0308*/ 	.word	0x000000ff
        /*030c*/ 	.word	0x0001e000
        /*0310*/ 	.short	0x010a
        /*0312*/ 	.byte	0x26
	.zero		1


	//   ....[32]....
        /*0314*/ 	.word	0x00000fd0
        /*0318*/ 	.word	0x000000ff
        /*031c*/ 	.word	0xfffffff8
        /*0320*/ 	.short	0x010a
        /*0322*/ 	.byte	0x1c
	.zero		1


	//   ....[33]....
        /*0324*/ 	.word	0x00003c10
        /*0328*/ 	.word	0x00000003
        /*032c*/ 	.word	0x00000000
        /*0330*/ 	.short	0x0101
        /*0332*/ 	.byte	0x19
	.zero		1


	//   ....[34]....
        /*0334*/ 	.word	0x00003dd0
        /*0338*/ 	.word	0x000000ff
        /*033c*/ 	.word	0x0001e008
        /*0340*/ 	.short	0x010a
        /*0342*/ 	.byte	0x26
	.zero		1


	//   ....[35]....
        /*0344*/ 	.word	0x00004b10
        /*0348*/ 	.word	0x000000ff
        /*034c*/ 	.word	0x00000000
        /*0350*/ 	.short	0x0101
        /*0352*/ 	.byte	0x06
	.zero		1


	//   ....[36]....
        /*0354*/ 	.word	0x00004c60
        /*0358*/ 	.word	0x000000ff
        /*035c*/ 	.word	0x0001e000
        /*0360*/ 	.short	0x010a
        /*0362*/ 	.byte	0x06
	.zero		1


	//   ....[37]....
        /*0364*/ 	.word	0x00006d00
        /*0368*/ 	.word	0x000000ff
        /*036c*/ 	.word	0x0001e000
        /*0370*/ 	.short	0x010a
        /*0372*/ 	.byte	0x07
	.zero		1


	//   ....[38]....
        /*0374*/ 	.word	0x000070f0
        /*0378*/ 	.word	0x000000ff
        /*037c*/ 	.word	0x0001e000
        /*0380*/ 	.short	0x010a
        /*0382*/ 	.byte	0x07
	.zero		1


	//   ....[39]....
        /*0384*/ 	.word	0x00007df0
        /*0388*/ 	.word	0x000000ff
        /*038c*/ 	.word	0x00000000
        /*0390*/ 	.short	0x0101
        /*0392*/ 	.byte	0x07
	.zero		1


	//   ....[40]....
        /*0394*/ 	.word	0x00007ea0
        /*0398*/ 	.word	0x000000ff
        /*039c*/ 	.word	0x00000000
        /*03a0*/ 	.short	0x0101
        /*03a2*/ 	.byte	0x07
	.zero		1


	//   ....[41]....
        /*03a4*/ 	.word	0x00008040
        /*03a8*/ 	.word	0x000000ff
        /*03ac*/ 	.word	0x0001e000
        /*03b0*/ 	.short	0x010a
        /*03b2*/ 	.byte	0x06
	.zero		1


	//   ....[42]....
        /*03b4*/ 	.word	0x0000abd0
        /*03b8*/ 	.word	0x000000ff
        /*03bc*/ 	.word	0x0001e000
        /*03c0*/ 	.short	0x010a
        /*03c2*/ 	.byte	0x07
	.zero		1


	//   ....[43]....
        /*03c4*/ 	.word	0x0000aec0
        /*03c8*/ 	.word	0x000000ff
        /*03cc*/ 	.word	0x0001e000
        /*03d0*/ 	.short	0x010a
        /*03d2*/ 	.byte	0x07
	.zero		1


	//   ....[44]....
        /*03d4*/ 	.word	0x0000bbc0
        /*03d8*/ 	.word	0x000000ff
        /*03dc*/ 	.word	0x00000000
        /*03e0*/ 	.short	0x0101
        /*03e2*/ 	.byte	0x07
	.zero		1


	//   ....[45]....
        /*03e4*/ 	.word	0x0000bc70
        /*03e8*/ 	.word	0x000000ff
        /*03ec*/ 	.word	0x00000000
        /*03f0*/ 	.short	0x0101
        /*03f2*/ 	.byte	0x07
	.zero		1


	//   ....[46]....
        /*03f4*/ 	.word	0x0000c360
        /*03f8*/ 	.word	0x000000ff
        /*03fc*/ 	.word	0x00000008
        /*0400*/ 	.short	0x010a
        /*0402*/ 	.byte	0x1c
	.zero		1


	//   ....[47]....
        /*0404*/ 	.word	0x0000d6d0
        /*0408*/ 	.word	0x00000000
        /*040c*/ 	.word	0x0001e090
        /*0410*/ 	.short	0x0101
        /*0412*/ 	.byte	0x26
	.zero		1


	//   ....[48]....
        /*0414*/ 	.word	0x0000d8a0
        /*0418*/ 	.word	0x00000004
        /*041c*/ 	.word	0x0001e060
        /*0420*/ 	.short	0x010a
        /*0422*/ 	.byte	0x3f
	.zero		1


	//   ....[49]....
        /*0424*/ 	.word	0x0000dc90
        /*0428*/ 	.word	0x00000005
        /*042c*/ 	.word	0x0001e028
        /*0430*/ 	.short	0x010a
        /*0432*/ 	.byte	0x3f
	.zero		1


	//   ....[50]....
        /*0434*/ 	.word	0x0000e090
        /*0438*/ 	.word	0x00000004
        /*043c*/ 	.word	0x0001e060
        /*0440*/ 	.short	0x010a
        /*0442*/ 	.byte	0x3f
	.zero		1


	//   ....[51]....
        /*0444*/ 	.word	0x0000e4c0
        /*0448*/ 	.word	0x00000003
        /*044c*/ 	.word	0x0001e028
        /*0450*/ 	.short	0x010a
        /*0452*/ 	.byte	0x3f
	.zero		1


	//   ....[52]....
        /*0454*/ 	.word	0x0000e990
        /*0458*/ 	.word	0x00000007
        /*045c*/ 	.word	0x0001e028
        /*0460*/ 	.short	0x010a
        /*0462*/ 	.byte	0x3f
	.zero		1


	//   ....[53]....
        /*0464*/ 	.word	0x0000edc0
        /*0468*/ 	.word	0x00000004
        /*046c*/ 	.word	0x0001e028
        /*0470*/ 	.short	0x010a
        /*0472*/ 	.byte	0x3f
	.zero		1


	//   ....[54]....
        /*0474*/ 	.word	0x0000f1e0
        /*0478*/ 	.word	0x00000003
        /*047c*/ 	.word	0x0001e050
        /*0480*/ 	.short	0x010a
        /*0482*/ 	.byte	0x3f
	.zero		1


	//   ....[55]....
        /*0484*/ 	.word	0x0000f240
        /*0488*/ 	.word	0x00000002
        /*048c*/ 	.word	0x0001e000
        /*0490*/ 	.short	0x010a
        /*0492*/ 	.byte	0x3f
	.zero		1


	//   ....[56]....
        /*0494*/ 	.word	0x0000f2a0
        /*0498*/ 	.word	0x00000003
        /*049c*/ 	.word	0xfffffff8
        /*04a0*/ 	.short	0x010a
        /*04a2*/ 	.byte	0x3f
	.zero		1


	//   ....[57]....
        /*04a4*/ 	.word	0x0000f300
        /*04a8*/ 	.word	0x0000000c
        /*04ac*/ 	.word	0x0001e008
        /*04b0*/ 	.short	0x010a
        /*04b2*/ 	.byte	0x3f
	.zero		1


	//   ....[58]....
        /*04b4*/ 	.word	0x0000f360
        /*04b8*/ 	.word	0x00000006
        /*04bc*/ 	.word	0x0001e000
        /*04c0*/ 	.short	0x010a
        /*04c2*/ 	.byte	0x3f
	.zero		1


	//   ....[59]....
        /*04c4*/ 	.word	0x0000f3c0
        /*04c8*/ 	.word	0x0000000a
        /*04cc*/ 	.word	0x0001e000
        /*04d0*/ 	.short	0x010a
        /*04d2*/ 	.byte	0x3f
	.zero		1


	//   ....[60]....
        /*04d4*/ 	.word	0x0000f420
        /*04d8*/ 	.word	0x00000006
        /*04dc*/ 	.word	0x0001e000
        /*04e0*/ 	.short	0x010a
        /*04e2*/ 	.byte	0x3f
	.zero		1


	//   ....[61]....
        /*04e4*/ 	.word	0x0000f480
        /*04e8*/ 	.word	0x0000000d
        /*04ec*/ 	.word	0x0001e000
        /*04f0*/ 	.short	0x010a
        /*04f2*/ 	.byte	0x3f
	.zero		1


	//   ....[62]....
        /*04f4*/ 	.word	0x0000f4e0
        /*04f8*/ 	.word	0x00000003
        /*04fc*/ 	.word	0x00000008
        /*0500*/ 	.short	0x010a
        /*0502*/ 	.byte	0x3f
	.zero		1


	//   ....[63]....
        /*0504*/ 	.word	0x0000f530
        /*0508*/ 	.word	0x00000004
        /*050c*/ 	.word	0x0001e060
        /*0510*/ 	.short	0x010a
        /*0512*/ 	.byte	0x3f
	.zero		1


	//   ....[64]....
        /*0514*/ 	.word	0x0000f580
        /*0518*/ 	.word	0x00000005
        /*051c*/ 	.word	0x0001e028
        /*0520*/ 	.short	0x010a
        /*0522*/ 	.byte	0x3f
	.zero		1


	//   ....[65]....
        /*0524*/ 	.word	0x0000f5d0
        /*0528*/ 	.word	0x00000004
        /*052c*/ 	.word	0x0001e060
        /*0530*/ 	.short	0x010a
        /*0532*/ 	.byte	0x3f
	.zero		1


	//   ....[66]....
        /*0534*/ 	.word	0x0000f620
        /*0538*/ 	.word	0x00000003
        /*053c*/ 	.word	0x0001e028
        /*0540*/ 	.short	0x010a
        /*0542*/ 	.byte	0x3f
	.zero		1


	//   ....[67]....
        /*0544*/ 	.word	0x0000f670
        /*0548*/ 	.word	0x00000007
        /*054c*/ 	.word	0x0001e028
        /*0550*/ 	.short	0x010a
        /*0552*/ 	.byte	0x3f
	.zero		1


	//   ....[68]....
        /*0554*/ 	.word	0x0000f6c0
        /*0558*/ 	.word	0x00000004
        /*055c*/ 	.word	0x0001e028
        /*0560*/ 	.short	0x010a
        /*0562*/ 	.byte	0x3f
	.zero		1


	//----- nvinfo : EIATTR_NUM_MBARRIERS
	.align		4
.L_38:
        /*0564*/ 	.byte	0x03, 0x38
        /*0566*/ 	.short	0x001e


	//----- nvinfo : EIATTR_EXIT_INSTR_OFFSETS
	.align		4
        /*0568*/ 	.byte	0x04, 0x1c
        /*056a*/ 	.short	(.L_40 - .L_39)


	//   ....[0]....
.L_39:
        /*056c*/ 	.word	0x000009f0


	//   ....[1]....
        /*0570*/ 	.word	0x0000d6e0


	//   ....[2]....
        /*0574*/ 	.word	0x0000d720


	//   ....[3]....
        /*0578*/ 	.word	0x0000e890


	//   ....[4]....
        /*057c*/ 	.word	0x0000f1c0


	//----- nvinfo : EIATTR_MAX_THREADS
	.align		4
.L_40:
        /*0580*/ 	.byte	0x04, 0x05
        /*0582*/ 	.short	(.L_42 - .L_41)
.L_41:
        /*0584*/ 	.word	0x00000180
        /*0588*/ 	.word	0x00000001
        /*058c*/ 	.word	0x00000001


	//----- nvinfo : EIATTR_CRS_STACK_SIZE
	.align		4
.L_42:
        /*0590*/ 	.byte	0x04, 0x1e
        /*0592*/ 	.short	(.L_44 - .L_43)
.L_43:
        /*0594*/ 	.word	0x00000000


	//----- nvinfo : EIATTR_CBANK_PARAM_SIZE
	.align		4
.L_44:
        /*0598*/ 	.byte	0x03, 0x19
        /*059a*/ 	.short	0x0870


	//----- nvinfo : EIATTR_PARAM_CBANK
	.align		4
        /*059c*/ 	.byte	0x04, 0x0a
        /*059e*/ 	.short	(.L_46 - .L_45)
	.align		4
.L_45:
        /*05a0*/ 	.word	index@(.nv.constant0._ZN7cutlass13device_kernelINS_4fmha6kernel28FmhaKernelTmaWarpSpecializedINS1_10collective30FmhaMainloopTmaWarpSpecializedINS_6half_tEffN4cute5tupleIJNS7_1CILi128EEESA_NS9_ILi80EEEEEENS8_IJiNS9_ILi1EEENS8_IJiiEEEEEESF_SF_NS4_12CausalFusionEJEEENS4_15FmhaFwdEpilogueIS6_fNS8_IJNS9_ILi64EEESB_SA_EEEEENS2_23IndividualTileSchedulerEJEEEEEvNT_6ParamsE)
        /*05a4*/ 	.short	0x0210
        /*05a6*/ 	.short	0x0870


	//----- nvinfo : EIATTR_SW_WAR
	.align		4
.L_46:
        /*05a8*/ 	.byte	0x04, 0x36
        /*05aa*/ 	.short	(.L_48 - .L_47)
.L_47:
        /*05ac*/ 	.word	0x00000008
.L_48:


//--------------------- .nv.callgraph             --------------------------
	.section	.nv.callgraph,"",@"SHT_CUDA_CALLGRAPH"
	.align	4
	.sectionentsize	8
	.align		4
        /*0000*/ 	.word	0x00000000
	.align		4
        /*0004*/ 	.word	0xffffffff
	.align		4
        /*0008*/ 	.word	index@(_ZN7cutlass13device_kernelINS_4fmha6kernel28FmhaKernelTmaWarpSpecializedINS1_10collective30FmhaMainloopTmaWarpSpecializedINS_6half_tEffN4cute5tupleIJNS7_1CILi128EEESA_NS9_ILi80EEEEEENS8_IJiNS9_ILi1EEENS8_IJiiEEEEEESF_SF_NS4_12CausalFusionEJEEENS4_15FmhaFwdEpilogueIS6_fNS8_IJNS9_ILi64EEESB_SA_EEEEENS2_23IndividualTileSchedulerEJEEEEEvNT_6ParamsE)
	.align		4
        /*000c*/ 	.word	index@(__assertfail)
	.align		4
        /*0010*/ 	.word	0x00000000
	.align		4
        /*0014*/ 	.word	0xfffffffe
	.align		4
        /*0018*/ 	.word	0x00000000
	.align		4
        /*001c*/ 	.word	0xfffffffd
	.align		4
        /*0020*/ 	.word	0x00000000
	.align		4
        /*0024*/ 	.word	0xfffffffc


//--------------------- .nv.constant4             --------------------------
	.section	.nv.constant4,"a",@progbits
	.align	8
	.align		8
.nv.constant4:
        /*0000*/ 	.dword	__assertfail
	.align		8
        /*0008*/ 	.dword	__unnamed_1
	.align		8
        /*0010*/ 	.dword	__unnamed_2
	.align		8
        /*0018*/ 	.dword	_ZN39_INTERNAL_d2210bd0_4_k_cu_0267810c_29314cuda3std3__45__cpo5beginE
	.align		8
        /*0020*/ 	.dword	_ZN39_INTERNAL_d2210bd0_4_k_cu_0267810c_29314cuda3std3__45__cpo3endE
	.align		8
        /*0028*/ 	.dword	_ZN39_INTERNAL_d2210bd0_4_k_cu_0267810c_29314cuda3std3__45__cpo6cbeginE
	.align		8
        /*0030*/ 	.dword	_ZN39_INTERNAL_d2210bd0_4_k_cu_0267810c_29314cuda3std3__45__cpo4cendE
	.align		8
        /*0038*/ 	.dword	_ZN39_INTERNAL_d2210bd0_4_k_cu_0267810c_29314cuda3std3__441_GLOBAL__N__d2210bd0_4_k_cu_0267810c_29316ignoreE
	.align		8
        /*0040*/ 	.dword	_ZN39_INTERNAL_d2210bd0_4_k_cu_0267810c_29314cuda3std3__419piecewise_constructE
	.align		8
        /*0048*/ 	.dword	_ZN39_INTERNAL_d2210bd0_4_k_cu_0267810c_29314cuda3std3__48in_placeE
	.align		8
        /*0050*/ 	.dword	_ZN39_INTERNAL_d2210bd0_4_k_cu_0267810c_29314cuda3std6ranges3__45__cpo4swapE
	.align		8
        /*0058*/ 	.dword	_ZN39_INTERNAL_d2210bd0_4_k_cu_0267810c_29314cuda3std6ranges3__45__cpo9iter_moveE
	.align		8
        /*0060*/ 	.dword	_ZN39_INTERNAL_d2210bd0_4_k_cu_0267810c_29314cute7productE
	.align		8
        /*0068*/ 	.dword	_ZN39_INTERNAL_d2210bd0_4_k_cu_0267810c_29314cute1_E
	.align		8
        /*0070*/ 	.dword	$str$24
	.align		8
        /*0078*/ 	.dword	$str$25


//--------------------- .text._ZN7cutlass13device_kernelINS_4fmha6kernel28FmhaKernelTmaWarpSpecializedINS1_10collective30FmhaMainloopTmaWarpSpecializedINS_6half_tEffN4cute5tupleIJNS7_1CILi128EEESA_NS9_ILi80EEEEEENS8_IJiNS9_ILi1EEENS8_IJiiEEEEEESF_SF_NS4_12CausalFusionEJEEENS4_15FmhaFwdEpilogueIS6_fNS8_IJNS9_ILi64EEESB_SA_EEEEENS2_23IndividualTileSchedulerEJEEEEEvNT_6ParamsE --------------------------
	.section	.text._ZN7cutlass13device_kernelINS_4fmha6kernel28FmhaKernelTmaWarpSpecializedINS1_10collective30FmhaMainloopTmaWarpSpecializedINS_6half_tEffN4cute5tupleIJNS7_1CILi128EEESA_NS9_ILi80EEEEEENS8_IJiNS9_ILi1EEENS8_IJiiEEEEEESF_SF_NS4_12CausalFusionEJEEENS4_15FmhaFwdEpilogueIS6_fNS8_IJNS9_ILi64EEESB_SA_EEEEENS2_23IndividualTileSchedulerEJEEEEEvNT_6ParamsE,"ax",@progbits
	.align	128
.text._ZN7cutlass13device_kernelINS_4fmha6kernel28FmhaKernelTmaWarpSpecializedINS1_10collective30FmhaMainloopTmaWarpSpecializedINS_6half_tEffN4cute5tupleIJNS7_1CILi128EEESA_NS9_ILi80EEEEEENS8_IJiNS9_ILi1EEENS8_IJiiEEEEEESF_SF_NS4_12CausalFusionEJEEENS4_15FmhaFwdEpilogueIS6_fNS8_IJNS9_ILi64EEESB_SA_EEEEENS2_23IndividualTileSchedulerEJEEEEEvNT_6ParamsE:
        .type           _ZN7cutlass13device_kernelINS_4fmha6kernel28FmhaKernelTmaWarpSpecializedINS1_10collective30FmhaMainloopTmaWarpSpecializedINS_6half_tEffN4cute5tupleIJNS7_1CILi128EEESA_NS9_ILi80EEEEEENS8_IJiNS9_ILi1EEENS8_IJiiEEEEEESF_SF_NS4_12CausalFusionEJEEENS4_15FmhaFwdEpilogueIS6_fNS8_IJNS9_ILi64EEESB_SA_EEEEENS2_23IndividualTileSchedulerEJEEEEEvNT_6ParamsE,@function
        .size           _ZN7cutlass13device_kernelINS_4fmha6kernel28FmhaKernelTmaWarpSpecializedINS1_10collective30FmhaMainloopTmaWarpSpecializedINS_6half_tEffN4cute5tupleIJNS7_1CILi128EEESA_NS9_ILi80EEEEEENS8_IJiNS9_ILi1EEENS8_IJiiEEEEEESF_SF_NS4_12CausalFusionEJEEENS4_15FmhaFwdEpilogueIS6_fNS8_IJNS9_ILi64EEESB_SA_EEEEENS2_23IndividualTileSchedulerEJEEEEEvNT_6ParamsE,(.L_x_125 - _ZN7cutlass13device_kernelINS_4fmha6kernel28FmhaKernelTmaWarpSpecializedINS1_10collective30FmhaMainloopTmaWarpSpecializedINS_6half_tEffN4cute5tupleIJNS7_1CILi128EEESA_NS9_ILi80EEEEEENS8_IJiNS9_ILi1EEENS8_IJiiEEEEEESF_SF_NS4_12CausalFusionEJEEENS4_15FmhaFwdEpilogueIS6_fNS8_IJNS9_ILi64EEESB_SA_EEEEENS2_23IndividualTileSchedulerEJEEEEEvNT_6ParamsE)
        .other          _ZN7cutlass13device_kernelINS_4fmha6kernel28FmhaKernelTmaWarpSpecializedINS1_10collective30FmhaMainloopTmaWarpSpecializedINS_6half_tEffN4cute5tupleIJNS7_1CILi128EEESA_NS9_ILi80EEEEEENS8_IJiNS9_ILi1EEENS8_IJiiEEEEEESF_SF_NS4_12CausalFusionEJEEENS4_15FmhaFwdEpilogueIS6_fNS8_IJNS9_ILi64EEESB_SA_EEEEENS2_23IndividualTileSchedulerEJEEEEEvNT_6ParamsE,@"STO_CUDA_ENTRY STV_DEFAULT"
_ZN7cutlass13device_kernelINS_4fmha6kernel28FmhaKernelTmaWarpSpecializedINS1_10collective30FmhaMainloopTmaWarpSpecializedINS_6half_tEffN4cute5tupleIJNS7_1CILi128EEESA_NS9_ILi80EEEEEENS8_IJiNS9_ILi1EEENS8_IJiiEEEEEESF_SF_NS4_12CausalFusionEJEEENS4_15FmhaFwdEpilogueIS6_fNS8_IJNS9_ILi64EEESB_SA_EEEEENS2_23IndividualTileSchedulerEJEEEEEvNT_6ParamsE:
[----:B------:R-:W1:Y:S01]  /*0000*/  LDC R1, c[0x0][0x28] ;  /* 0x00000a00ff017b82 */ /* 0x000e620000000800 */
[----:B------:R-:W2:Y:S01]  /*0010*/  S2R R0, SR_TID.X ;  /* 0x0000000000007919 */ /* 0x000ea20000002100 */
[----:B------:R-:W-:Y:S01]  /*0020*/  ELECT P1, URZ, PT ;  /* 0x00000000003f782f */ /* 0x000fe20003820000 */
[----:B------:R-:W-:Y:S01]  /*0030*/  BSSY B0, `(.L_x_0) ;  /* 0x0000017000007945 */ /* 0x000fe20003800000 */
[----:B--2---:R-:W-:-:S05]  /*0040*/  SHF.R.U32.HI R2, RZ, 0x5, R0 ;  /* 0x00000005ff027819 */ /* 0x004fca0000011600 */
[----:B------:R-:W2:Y:S02]  /*0050*/  SHFL.IDX PT, R3, R2, RZ, 0x1f ;  /* 0x00001fff02037589 */ /* 0x000ea400000e0000 */
[----:B--2---:R-:W-:Y:S02]  /*0060*/  R2UR UR4, R3 ;  /* 0x00000000030472ca */ /* 0x004fe400000e0000 */
[----:B------:R-:W-:-:S06]  /*0070*/  SHF.R.U32.HI R3, RZ, 0x7, R0 ;  /* 0x00000007ff037819 */ /* 0x000fcc0000011600 */
[----:B------:R-:W2:Y:S05]  /*0080*/  SHFL.IDX PT, R3, R3, RZ, 0x1f ;  /* 0x00001fff03037589 */ /* 0x000eaa00000e0000 */
[----:B------:R-:W-:Y:S02]  /*0090*/  USHF.R.S32.HI UR5, URZ, 0x1f, UR4 ;  /* 0x0000001f3f057899 */ /* 0x000fe40008011404 */
[----:B------:R-:W-:Y:S02]  /*00a0*/  ISETP.NE.OR P0, PT, RZ, UR4, !P1 ;  /* 0x00000004ff007c0c */ /* 0x000fe4000cf05670 */
[----:B------:R-:W-:-:S04]  /*00b0*/  ULEA.HI UR5, UR5, UR4, URZ, 0x2 ;  /* 0x0000000405057291 */ /* 0x000fc8000f8f103f */
[----:B------:R-:W-:-:S04]  /*00c0*/  ULOP3.LUT UR5, UR5, 0xfffffffc, URZ, 0xc0, !UPT ;  /* 0xfffffffc05057892 */ /* 0x000fc8000f8ec03f */
[----:B------:R-:W-:-:S03]  /*00d0*/  UIADD3 UR4, UR4, -UR5, URZ ;  /* 0x8000000504047290 */ /* 0x000fc6000fffe03f */
[----:B-1----:R-:W-:Y:S09]  /*00e0*/  @P0 BRA `(.L_x_1) ;  /* 0x00000000002c0947 */ /* 0x002ff20003800000 */
[----:B------:R-:W-:Y:S02]  /*00f0*/  ULDC.64 UR6, c[0x0][0x198] ;  /* 0x0000660000067ab9 */ /* 0x000fe40000000a00 */
[----:B------:R-:W-:Y:S02]  /*0100*/  UIADD3 UR8, UP0, UR6, 0xf0, URZ ;  /* 0x000000f006087890 */ /* 0x000fe4000ff1e03f */
[----:B------:R-:W-:Y:S02]  /*0110*/  UIADD3 UR10, UP1, UR6, 0x1f0, URZ ;  /* 0x000001f0060a7890 */ /* 0x000fe4000ff3e03f */
[----:B------:R-:W-:Y:S02]  /*0120*/  UIADD3 UR6, UP2, UR6, 0x2f0, URZ ;  /* 0x000002f006067890 */ /* 0x000fe4000ff5e03f */
[----:B------:R-:W-:Y:S02]  /*0130*/  UIADD3.X UR9, URZ, UR7, URZ, UP0, !UPT ;  /* 0x000000073f097290 */ /* 0x000fe400087fe43f */
[----:B------:R-:W-:-:S02]  /*0140*/  UIADD3.X UR11, URZ, UR7, URZ, UP1, !UPT ;  /* 0x000000073f0b7290 */ /* 0x000fc40008ffe43f */
[----:B------:R-:W-:-:S05]  /*0150*/  UIADD3.X UR7, URZ, UR7, URZ, UP2, !UPT ;  /* 0x000000073f077290 */ /* 0x000fca00097fe43f */
[----:B------:R1:W-:Y:S02]  /*0160*/  UTMACCTL.PF [UR8] ;  /* 0x00000000080079b9 */ /* 0x0003e40008040000 */
[----:B------:R1:W-:Y:S02]  /*0170*/  UTMACCTL.PF [UR10] ;  /* 0x000000000a0079b9 */ /* 0x0003e40008040000 */
[----:B------:R1:W-:Y:S02]  /*0180*/  UTMACCTL.PF [UR6] ;  /* 0x00000000060079b9 */ /* 0x0003e40008040000 */
[----:B-1----:R-:W-:Y:S01]  /*0190*/  NOP ;  /* 0x0000000000007918 */ /* 0x002fe20000000000 */
.L_x_1:
[----:B------:R-:W-:Y:S05]  /*01a0*/  BSYNC B0 ;  /* 0x0000000000007941 */ /* 0x000fea0003800000 */
.L_x_0:
[----:B------:R-:W1:Y:S01]  /*01b0*/  SHFL.IDX PT, R4, R2, RZ, 0x1f ;  /* 0x00001fff02047589 */ /* 0x000e6200000e0000 */
[----:B--2---:R-:W-:Y:S01]  /*01c0*/  R2UR UR37, R3 ;  /* 0x00000000032572ca */ /* 0x004fe200000e0000 */
[----:B------:R-:W-:-:S12]  /*01d0*/  UISETP.NE.AND UP0, UPT, UR4, 0x1, UPT ;  /* 0x000000010400788c */ /* 0x000fd8000bf05270 */
[----:B------:R-:W-:Y:S02]  /*01e0*/  UIADD3 UR7, UR37, -0x1, URZ ;  /* 0xffffffff25077890 */ /* 0x000fe4000fffe03f */
[----:B------:R-:W-:Y:S02]  /*01f0*/  UISETP.EQ.AND UP2, UPT, UR37, URZ, !UP0 ;  /* 0x0000003f2500728c */ /* 0x000fe4000c742270 */
[----:B------:R-:W-:Y:S02]  /*0200*/  UISETP.GE.U32.AND UP1, UPT, UR7, 0x4, UPT ;  /* 0x000000040700788c */ /* 0x000fe4000bf26070 */
[----:B------:R-:W-:Y:S01]  /*0210*/  USEL UR5, URZ, 0x1, !UP2 ;  /* 0x000000013f057887 */ /* 0x000fe2000d000000 */
[----:B-1----:R-:W-:-:S03]  /*0220*/  ISETP.NE.AND P0, PT, R4, RZ, PT ;  /* 0x000000ff0400720c */ /* 0x002fc60003f05270 */
[----:B------:R-:W-:-:S10]  /*0230*/  USEL UR5, UR5, 0x2, UP1 ;  /* 0x0000000205057887 */ /* 0x000fd40008800000 */
[----:B------:R-:W-:Y:S05]  /*0240*/  @P0 BRA `(.L_x_2) ;  /* 0x0000000000480947 */ /* 0x000fea0003800000 */
[----:B------:R-:W1:Y:S01]  /*0250*/  S2UR UR8, SR_CgaCtaId ;  /* 0x00000000000879c3 */ /* 0x000e620000008800 */
[----:B------:R-:W-:Y:S01]  /*0260*/  UMOV UR6, 0x400 ;  /* 0x0000040000067882 */ /* 0x000fe20000000000 */
[----:B------:R-:W-:Y:S01]  /*0270*/  UMOV UR9, 0x1 ;  /* 0x0000000100097882 */ /* 0x000fe20000000000 */
[----:B------:R-:W-:Y:S01]  /*0280*/  UMOV UR10, 0x80 ;  /* 0x00000080000a7882 */ /* 0x000fe20000000000 */
[----:B------:R-:W-:Y:S01]  /*0290*/  ELECT P0, URZ, PT ;  /* 0x00000000003f782f */ /* 0x000fe20003800000 */
[----:B------:R-:W-:-:S04]  /*02a0*/  UIADD3 UR10, -UR10, 0x100000, URZ ;  /* 0x001000000a0a7890 */ /* 0x000fc8000fffe13f */
[----:B------:R-:W-:Y:S02]  /*02b0*/  USHF.L.U32 UR11, UR10, 0xb, URZ ;  /* 0x0000000b0a0b7899 */ /* 0x000fe4000800063f */
[----:B------:R-:W-:Y:S02]  /*02c0*/  USHF.L.U32 UR10, UR10, 0x1, URZ ;  /* 0x000000010a0a7899 */ /* 0x000fe4000800063f */
[----:B-1----:R-:W-:Y:S02]  /*02d0*/  ULEA UR6, UR8, UR6, 0x18 ;  /* 0x0000000608067291 */ /* 0x002fe4000f8ec03f */
[----:B------:R-:W-:-:S04]  /*02e0*/  UIADD3 UR8, -UR9, 0x100000, URZ ;  /* 0x0010000009087890 */ /* 0x000fc8000fffe13f */
[----:B------:R-:W-:Y:S02]  /*02f0*/  USHF.L.U32 UR9, UR8, 0xb, URZ ;  /* 0x0000000b08097899 */ /* 0x000fe4000800063f */
[----:B------:R-:W-:Y:S01]  /*0300*/  USHF.L.U32 UR8, UR8, 0x1, URZ ;  /* 0x0000000108087899 */ /* 0x000fe2000800063f */
[----:B------:R-:W1:Y:S11]  /*0310*/  FENCE.VIEW.ASYNC.S ;  /* 0x00000000000073c6 */ /* 0x000e760000000000 */
[----:B-1----:R1:W2:Y:S01]  /*0320*/  SYNCS.EXCH.64 URZ, [UR6+0x1e050], UR8 ;  /* 0x01e05008063f75b2 */ /* 0x0022a20008000100 */
[----:B------:R1:W3:Y:S01]  /*0330*/  SYNCS.EXCH.64 URZ, [UR6+0x1e060], UR10 ;  /* 0x01e0600a063f75b2 */ /* 0x0002e20008000100 */
[----:B------:R1:W4:Y:S01]  /*0340*/  SYNCS.EXCH.64 URZ, [UR6+0x1e058], UR8 ;  /* 0x01e05808063f75b2 */ /* 0x0003220008000100 */
[----:B------:R1:W1:Y:S01]  /*0350*/  SYNCS.EXCH.64 URZ, [UR6+0x1e068], UR10 ;  /* 0x01e0680a063f75b2 */ /* 0x0002620008000100 */
[----:B------:R-:W-:Y:S01]  /*0360*/  NOP ;  /* 0x0000000000007918 */ /* 0x000fe20000000000 */
.L_x_2:
[----:B------:R-:W5:Y:S01]  /*0370*/  SHFL.IDX PT, R3, R2, RZ, 0x1f ;  /* 0x00001fff02037589 */ /* 0x000f6200000e0000 */
[----:B------:R-:W-:Y:S01]  /*0380*/  NOP ;  /* 0x0000000000007918 */ /* 0x000fe20000000000 */
[----:B-----5:R-:W-:-:S13]  /*0390*/  ISETP.NE.AND P0, PT, R3, RZ, PT ;  /* 0x000000ff0300720c */ /* 0x020fda0003f05270 */
[----:B------:R-:W-:Y:S05]  /*03a0*/  @P0 BRA `(.L_x_3) ;  /* 0x0000000000600947 */ /* 0x000fea0003800000 */
[----:B-1----:R-:W1:Y:S01]  /*03b0*/  S2UR UR8, SR_CgaCtaId ;  /* 0x00000000000879c3 */ /* 0x002e620000008800 */
[----:B------:R-:W-:Y:S01]  /*03c0*/  UMOV UR6, 0x400 ;  /* 0x0000040000067882 */ /* 0x000fe20000000000 */
[----:B------:R-:W-:Y:S01]  /*03d0*/  UMOV UR10, 0x1 ;  /* 0x00000001000a7882 */ /* 0x000fe20000000000 */
[----:B------:R-:W-:Y:S01]  /*03e0*/  UMOV UR9, 0x100 ;  /* 0x0000010000097882 */ /* 0x000fe20000000000 */
[----:B------:R-:W-:-:S04]  /*03f0*/  UIADD3 UR10, -UR10, 0x100000, URZ ;  /* 0x001000000a0a7890 */ /* 0x000fc8000fffe13f */
[----:B------:R-:W-:Y:S02]  /*0400*/  USHF.L.U32 UR11, UR10, 0xb, URZ ;  /* 0x0000000b0a0b7899 */ /* 0x000fe4000800063f */
[----:B------:R-:W-:Y:S01]  /*0410*/  USHF.L.U32 UR10, UR10, 0x1, URZ ;  /* 0x000000010a0a7899 */ /* 0x000fe2000800063f */
[----:B------:R-:W-:Y:S01]  /*0420*/  ELECT P0, URZ, PT ;  /* 0x00000000003f782f */ /* 0x000fe20003800000 */
[----:B-1----:R-:W-:Y:S02]  /*0430*/  ULEA UR6, UR8, UR6, 0x18 ;  /* 0x0000000608067291 */ /* 0x002fe4000f8ec03f */
[----:B------:R-:W-:-:S04]  /*0440*/  UIADD3 UR8, -UR9, 0x100000, URZ ;  /* 0x0010000009087890 */ /* 0x000fc8000fffe13f */
[----:B------:R-:W-:Y:S02]  /*0450*/  USHF.L.U32 UR9, UR8, 0xb, URZ ;  /* 0x0000000b08097899 */ /* 0x000fe4000800063f */
[----:B------:R-:W-:Y:S01]  /*0460*/  USHF.L.U32 UR8, UR8, 0x1, URZ ;  /* 0x0000000108087899 */ /* 0x000fe2000800063f */
[----:B------:R-:W1:Y:S03]  /*0470*/  FENCE.VIEW.ASYNC.S ;  /* 0x00000000000073c6 */ /* 0x000e660000000000 */
[----:B-1----:R1:W1:Y:S08]  /*0480*/  SYNCS.EXCH.64 URZ, [UR6+0x1e000], UR10 ;  /* 0x01e0000a063f75b2 */ /* 0x0022700008000100 */
[----:B------:R1:W1:Y:S01]  /*0490*/  SYNCS.EXCH.64 URZ, [UR6+0x1e028], UR8 ;  /* 0x01e02808063f75b2 */ /* 0x0002620008000100 */
        /* <DEDUP_REMOVED lines=8> */
[----:B------:R-:W-:Y:S01]  /*0520*/  NOP ;  /* 0x0000000000007918 */ /* 0x000fe20000000000 */
.L_x_3:
        /* <DEDUP_REMOVED lines=21> */
[----:B------:R-:W-:Y:S01]  /*0680*/  NOP ;  /* 0x0000000000007918 */ /* 0x000fe20000000000 */
.L_x_4:
[----:B------:R-:W5:Y:S01]  /*0690*/  SHFL.IDX PT, R3, R2, RZ, 0x1f ;  /* 0x00001fff02037589 */ /* 0x000f6200000e0000 */
[----:B------:R-:W-:Y:S01]  /*06a0*/  ELECT P0, URZ, PT ;  /* 0x00000000003f782f */ /* 0x000fe20003800000 */
[----:B------:R-:W-:Y:S01]  /*06b0*/  NOP ;  /* 0x0000000000007918 */ /* 0x000fe20000000000 */
[----:B-1----:R-:W-:Y:S02]  /*06c0*/  UMOV UR8, 0x80 ;  /* 0x0000008000087882 */ /* 0x002fe40000000000 */
[C---:B-----5:R-:W-:Y:S02]  /*06d0*/  ISETP.NE.OR P0, PT, R3.reuse, RZ, !P0 ;  /* 0x000000ff0300720c */ /* 0x060fe40004705670 */
[----:B------:R-:W-:-:S11]  /*06e0*/  ISETP.NE.AND P2, PT, R3, RZ, PT ;  /* 0x000000ff0300720c */ /* 0x000fd60003f45270 */
[----:B------:R-:W-:Y:S01]  /*06f0*/  VOTEU.ALL UP2, P0 ;  /* 0x00000000003f7886 */ /* 0x000fe20000040000 */
[----:B------:R-:W-:Y:S01]  /*0700*/  VOTEU.ALL UP3, P0 ;  /* 0x00000000003f7886 */ /* 0x000fe20000060000 */
[----:B------:R-:W-:Y:S01]  /*0710*/  VOTEU.ALL UP4, P0 ;  /* 0x00000000003f7886 */ /* 0x000fe20000080000 */
[----:B------:R-:W-:Y:S02]  /*0720*/  VOTEU.ALL UP5, P0 ;  /* 0x00000000003f7886 */ /* 0x000fe400000a0000 */
[----:B------:R-:W1:Y:S01]  /*0730*/  @!UP2 S2UR UR10, SR_CgaCtaId ;  /* 0x00000000000aa9c3 */ /* 0x000e620000008800 */
[----:B------:R-:W-:Y:S01]  /*0740*/  @!UP2 UMOV UR6, 0x400 ;  /* 0x000004000006a882 */ /* 0x000fe20000000000 */
[----:B------:R-:W-:-:S04]  /*0750*/  @!UP2 UIADD3 UR8, -UR8, 0x100000, URZ ;  /* 0x001000000808a890 */ /* 0x000fc8000fffe13f */
[----:B------:R-:W-:Y:S02]  /*0760*/  @!UP2 USHF.L.U32 UR9, UR8, 0xb, URZ ;  /* 0x0000000b0809a899 */ /* 0x000fe4000800063f */
[----:B------:R-:W-:Y:S02]  /*0770*/  @!UP2 USHF.L.U32 UR8, UR8, 0x1, URZ ;  /* 0x000000010808a899 */ /* 0x000fe4000800063f */
[----:B-1----:R-:W-:Y:S01]  /*0780*/  @!UP2 ULEA UR6, UR10, UR6, 0x18 ;  /* 0x000000060a06a291 */ /* 0x002fe2000f8ec03f */
[----:B------:R-:W-:Y:S01]  /*0790*/  VOTEU.ALL UP2, P0 ;  /* 0x00000000003f7886 */ /* 0x000fe20000040000 */
[----:B------:R-:W1:Y:S10]  /*07a0*/  FENCE.VIEW.ASYNC.S ;  /* 0x00000000000073c6 */ /* 0x000e740000000000 */
[----:B-1----:R1:W1:Y:S01]  /*07b0*/  @!UP2 SYNCS.EXCH.64 URZ, [UR6+0x1e090], UR8 ;  /* 0x01e09008063fa5b2 */ /* 0x0022620008000100 */
[----:B------:R1:W1:Y:S01]  /*07c0*/  @!UP3 SYNCS.EXCH.64 URZ, [UR6+0x1e098], UR8 ;  /* 0x01e09808063fb5b2 */ /* 0x0002620008000100 */
[----:B------:R1:W1:Y:S01]  /*07d0*/  @!UP4 SYNCS.EXCH.64 URZ, [UR6+0x1e0a0], UR8 ;  /* 0x01e0a008063fc5b2 */ /* 0x0002620008000100 */
[----:B------:R1:W1:Y:S01]  /*07e0*/  @!UP5 SYNCS.EXCH.64 URZ, [UR6+0x1e0a8], UR8 ;  /* 0x01e0a808063fd5b2 */ /* 0x0002620008000100 */
[----:B------:R-:W-:Y:S01]  /*07f0*/  NOP ;  /* 0x0000000000007918 */ /* 0x000fe20000000000 */
[----:B------:R-:W-:Y:S05]  /*0800*/  @P2 BRA `(.L_x_5) ;  /* 0x0000000000582947 */ /* 0x000fea0003800000 */
[----:B-1----:R-:W1:Y:S01]  /*0810*/  S2UR UR8, SR_CgaCtaId ;  /* 0x00000000000879c3 */ /* 0x002e620000008800 */
        /* <DEDUP_REMOVED lines=12> */
[----:B-1----:R1:W1:Y:S01]  /*08e0*/  SYNCS.EXCH.64 URZ, [UR6+0x1e0c0], UR8 ;  /* 0x01e0c008063f75b2 */ /* 0x0022620008000100 */
        /* <DEDUP_REMOVED lines=8> */
.L_x_5:
[----:B------:R-:W-:Y:S01]  /*0970*/  ISETP.NE.AND P0, PT, RZ, UR37, PT ;  /* 0x00000025ff007c0c */ /* 0x000fe2000bf05270 */
[----:B------:R-:W-:Y:S01]  /*0980*/  NOP ;  /* 0x0000000000007918 */ /* 0x000fe20000000000 */
[----:B------:R-:W-:Y:S01]  /*0990*/  MOV R2, UR4 ;  /* 0x0000000400027c02 */ /* 0x000fe20008000f00 */
[----:B-1234-:R-:W-:Y:S03]  /*09a0*/  BAR.SYNC.DEFER_BLOCKING 0x0 ;  /* 0x0000000000007b1d */ /* 0x01efe60000010000 */
[----:B------:R-:W-:-:S07]  /*09b0*/  ISETP.EQ.AND P2, PT, R2, 0x1, P1 ;  /* 0x000000010200780c */ /* 0x000fce0000f42270 */
[----:B------:R-:W-:Y:S06]  /*09c0*/  @!P0 BRA `(.L_x_6) ;  /* 0x000000cc00488947 */ /* 0x000fec0003800000 */
[----:B------:R-:W-:-:S06]  /*09d0*/  UISETP.GT.U32.AND UP2, UPT, UR7, 0x3, UPT ;  /* 0x000000030700788c */ /* 0x000fcc000bf44070 */
[----:B------:R-:W-:-:S13]  /*09e0*/  PLOP3.LUT P0, PT, PT, PT, UP2, 0x80, 0x0 ;  /* 0x000000000000781c */ /* 0x000fda0003f0f028 */
[----:B------:R-:W-:Y:S05]  /*09f0*/  @P0 EXIT ;  /* 0x000000000000094d */ /* 0x000fea0003800000 */
.L_x_7:
[----:B------:R-:W-:-:S08]  /*0a00*/  NOP ;  /* 0x0000000000007918 */ /* 0x000fd00000000000 */
[----:B------:R-:W1:Y:S02]  /*0a10*/  USETMAXREG.TRY_ALLOC.CTAPOOL UP2, 0xf0 ;  /* 0x000000f0000079c8 */ /* 0x000e640008040600 */
[----:B-1----:R-:W-:-:S13]  /*0a20*/  PLOP3.LUT P0, PT, PT, PT, UP2, 0x80, 0x0 ;  /* 0x000000000000781c */ /* 0x002fda0003f0f028 */
[----:B------:R-:W-:Y:S05]  /*0a30*/  @!P0 BRA `(.L_x_7) ;  /* 0xfffffffc00f08947 */ /* 0x000fea000383ffff */
[----:B------:R-:W-:Y:S01]  /*0a40*/  UISETP.NE.AND UP2, UPT, UR37, 0x1, UPT ;  /* 0x000000012500788c */ /* 0x000fe2000bf45270 */
[----:B------:R-:W1:Y:S01]  /*0a50*/  S2UR UR8, SR_CTAID.X ;  /* 0x00000000000879c3 */ /* 0x000e620000002500 */
[----:B------:R-:W-:Y:S01]  /*0a60*/  UMOV UR4, URZ ;  /* 0x0000003f00047c82 */ /* 0x000fe20008000000 */
[----:B------:R-:W-:-:S03]  /*0a70*/  UMOV UR6, URZ ;  /* 0x0000003f00067c82 */ /* 0x000fc60008000000 */
[----:B------:R-:W-:-:S13]  /*0a80*/  PLOP3.LUT P0, PT, PT, PT, UP2, 0x80, 0x0 ;  /* 0x000000000000781c */ /* 0x000fda0003f0f028 */
[----:B------:R-:W-:Y:S05]  /*0a90*/  @!P0 BRA `(.L_x_8) ;  /* 0x00000000003c8947 */ /* 0x000fea0003800000 */
[----:B------:R-:W-:Y:S01]  /*0aa0*/  UISETP.NE.AND UP2, UPT, UR37, 0x2, UPT ;  /* 0x000000022500788c */ /* 0x000fe2000bf45270 */
[----:B------:R-:W-:-:S05]  /*0ab0*/  UMOV UR6, 0x1 ;  /* 0x0000000100067882 */ /* 0x000fca0000000000 */
[----:B------:R-:W-:-:S13]  /*0ac0*/  PLOP3.LUT P1, PT, PT, PT, UP2, 0x80, 0x0 ;  /* 0x000000000000781c */ /* 0x000fda0003f2f028 */
[----:B------:R-:W-:Y:S05]  /*0ad0*/  @!P1 BRA `(.L_x_8) ;  /* 0x00000000002c9947 */ /* 0x000fea0003800000 */
[----:B------:R-:W-:-:S06]  /*0ae0*/  UISETP.NE.AND UP2, UPT, UR37, 0x3, UPT ;  /* 0x000000032500788c */ /* 0x000fcc000bf45270 */
[----:B------:R-:W-:-:S13]  /*0af0*/  PLOP3.LUT P1, PT, PT, PT, UP2, 0x80, 0x0 ;  /* 0x000000000000781c */ /* 0x000fda0003f2f028 */
[----:B------:R-:W-:Y:S05]  /*0b00*/  @!P1 BRA `(.L_x_9) ;  /* 0x0000000000189947 */ /* 0x000fea0003800000 */
[----:B------:R-:W-:-:S11]  /*0b10*/  UISETP.NE.AND UP2, UPT, UR37, 0x4, UPT ;  /* 0x000000042500788c */ /* 0x000fd6000bf45270 */
[----:B------:R-:W-:Y:S01]  /*0b20*/  @!UP2 UMOV UR4, 0x1 ;  /* 0x000000010004a882 */ /* 0x000fe20000000000 */
[----:B------:R-:W-:Y:S01]  /*0b30*/  @!UP2 UMOV UR6, 0x1 ;  /* 0x000000010006a882 */ /* 0x000fe20000000000 */
[----:B------:R-:W-:Y:S01]  /*0b40*/  @UP2 UMOV UR4, URZ ;  /* 0x0000003f00042c82 */ /* 0x000fe20008000000 */
[----:B------:R-:W-:Y:S01]  /*0b50*/  @UP2 UMOV UR6, URZ ;  /* 0x0000003f00062c82 */ /* 0x000fe20008000000 */
[----:B------:R-:W-:Y:S05]  /*0b60*/  BRA `(.L_x_8) ;  /* 0x0000000000087947 */ /* 0x000fea0003800000 */
.L_x_9:
[----:B------:R-:W-:Y:S01]  /*0b70*/  UMOV UR4, 0x1 ;  /* 0x0000000100047882 */ /* 0x000fe20000000000 */
[----:B------:R-:W-:-:S05]  /*0b80*/  UMOV UR6, URZ ;  /* 0x0000003f00067c82 */ /* 0x000fca0008000000 */
.L_x_8:
[----:B------:R-:W-:Y:S05]  /*0b90*/  @!P0 BRA `(.L_x_10) ;  /* 0x0000000000408947 */ /* 0x000fea0003800000 */
[----:B------:R-:W-:-:S06]  /*0ba0*/  UISETP.NE.AND UP2, UPT, UR37, 0x2, UPT ;  /* 0x000000022500788c */ /* 0x000fcc000bf45270 */
[----:B------:R-:W-:-:S13]  /*0bb0*/  PLOP3.LUT P0, PT, PT, PT, UP2, 0x80, 0x0 ;  /* 0x000000000000781c */ /* 0x000fda0003f0f028 */
[----:B------:R-:W-:Y:S05]  /*0bc0*/  @!P0 BRA `(.L_x_11) ;  /* 0x00000000002c8947 */ /* 0x000fea0003800000 */
[----:B------:R-:W-:-:S06]  /*0bd0*/  UISETP.NE.AND UP2, UPT, UR37, 0x3, UPT ;  /* 0x000000032500788c */ /* 0x000fcc000bf45270 */
[----:B------:R-:W-:-:S13]  /*0be0*/  PLOP3.LUT P0, PT, PT, PT, UP2, 0x80, 0x0 ;  /* 0x000000000000781c */ /* 0x000fda0003f0f028 */
[----:B------:R-:W-:Y:S05]  /*0bf0*/  @!P0 BRA `(.L_x_12) ;  /* 0x0000000000188947 */ /* 0x000fea0003800000 */
[----:B------:R-:W-:Y:S01]  /*0c00*/  UISETP.NE.AND UP2, UPT, UR37, 0x4, UPT ;  /* 0x000000042500788c */ /* 0x000fe2000bf45270 */
[----:B-1----:R-:W-:-:S05]  /*0c10*/  UMOV UR36, UR8 ;  /* 0x0000000800247c82 */ /* 0x002fca0008000000 */
[----:B------:R-:W-:-:S13]  /*0c20*/  PLOP3.LUT P0, PT, PT, PT, UP2, 0x80, 0x0 ;  /* 0x000000000000781c */ /* 0x000fda0003f0f028 */
[----:B------:R-:W-:Y:S05]  /*0c30*/  @P0 BRA `(.L_x_13) ;  /* 0x00000000001c0947 */ /* 0x000fea0003800000 */
[----:B------:R-:W-:Y:S01]  /*0c40*/  ULEA UR36, UR8, 0x3, 0x1 ;  /* 0x0000000308247891 */ /* 0x000fe2000f8e083f */
[----:B------:R-:W-:Y:S11]  /*0c50*/  BRA `(.L_x_13) ;  /* 0x0000000000147947 */ /* 0x000ff60003800000 */
.L_x_12:
[----:B-1----:R-:W-:Y:S01]  /*0c60*/  ULEA UR36, UR8, 0x2, 0x1 ;  /* 0x0000000208247891 */ /* 0x002fe2000f8e083f */
[----:B------:R-:W-:Y:S11]  /*0c70*/  BRA `(.L_x_13) ;  /* 0x00000000000c7947 */ /* 0x000ff60003800000 */
.L_x_11:
[----:B-1----:R-:W-:Y:S01]  /*0c80*/  ULEA UR36, UR8, 0x1, 0x1 ;  /* 0x0000000108247891 */ /* 0x002fe2000f8e083f */
[----:B------:R-:W-:Y:S11]  /*0c90*/  BRA `(.L_x_13) ;  /* 0x0000000000047947 */ /* 0x000ff60003800000 */
.L_x_10:
[----:B-1----:R-:W-:-:S12]  /*0ca0*/  USHF.L.U32 UR36, UR8, 0x1, URZ ;  /* 0x0000000108247899 */ /* 0x002fd8000800063f */
.L_x_13:
[----:B------:R-:W1:Y:S01]  /*0cb0*/  LDC R2, c[0x0][0x28c] ;  /* 0x0000a300ff027b82 */ /* 0x000e620000000800 */
[----:B------:R-:W-:Y:S01]  /*0cc0*/  ULOP3.LUT UR5, UR5, 0x1, URZ, 0xfc, !UPT ;  /* 0x0000000105057892 */ /* 0x000fe2000f8efc3f */
[----:B------:R-:W-:-:S03]  /*0cd0*/  SHF.R.S32.HI R3, RZ, 0x1f, R0 ;  /* 0x0000001fff037819 */ /* 0x000fc60000011400 */
[----:B------:R-:W-:Y:S01]  /*0ce0*/  UISETP.NE.AND UP2, UPT, UR5, 0x3, UPT ;  /* 0x000000030500788c */ /* 0x000fe2000bf45270 */
[----:B------:R-:W-:Y:S01]  /*0cf0*/  LEA.HI R3, R3, R0, RZ, 0x7 ;  /* 0x0000000003037211 */ /* 0x000fe200078f38ff */
[----:B------:R-:W-:-:S03]  /*0d00*/  ULEA UR5, UR8, 0xff, 0x7 ;  /* 0x000000ff08057891 */ /* 0x000fc6000f8e383f */
[----:B------:R-:W-:Y:S01]  /*0d10*/  LOP3.LUT R3, R3, 0xffffff80, RZ, 0xc0, !PT ;  /* 0xffffff8003037812 */ /* 0x000fe200078ec0ff */
[----:B------:R-:W-:Y:S01]  /*0d20*/  USHF.R.U32.HI UR5, URZ, 0x7, UR5 ;  /* 0x000000073f057899 */ /* 0x000fe20008011605 */
[----:B------:R-:W-:Y:S02]  /*0d30*/  PLOP3.LUT P0, PT, PT, PT, UP2, 0x80, 0x0 ;  /* 0x000000000000781c */ /* 0x000fe40003f0f028 */
[----:B------:R-:W-:Y:S01]  /*0d40*/  IADD3 R3, -R3, R0, RZ ;  /* 0x0000000003037210 */ /* 0x000fe20007ffe1ff */
[----:B-1----:R-:W-:-:S05]  /*0d50*/  VIADD R2, R2, 0x7f ;  /* 0x0000007f02027836 */ /* 0x002fca0000000000 */
[----:B------:R-:W-:-:S04]  /*0d60*/  SHF.R.S32.HI R5, RZ, 0x1f, R2 ;  /* 0x0000001fff057819 */ /* 0x000fc80000011402 */
[----:B------:R-:W-:-:S04]  /*0d70*/  LEA.HI R5, R5, R2, RZ, 0x7 ;  /* 0x0000000205057211 */ /* 0x000fc800078f38ff */
[----:B------:R-:W-:-:S04]  /*0d80*/  SHF.R.S32.HI R5, RZ, 0x7, R5 ;  /* 0x00000007ff057819 */ /* 0x000fc80000011405 */
[----:B------:R-:W-:Y:S01]  /*0d90*/  VIMNMX R8, R5, UR5, PT ;  /* 0x0000000505087c48 */ /* 0x000fe2000bfe0100 */
[----:B------:R-:W-:Y:S06]  /*0da0*/  @!P0 BRA `(.L_x_14) ;  /* 0x0000000000048947 */ /* 0x000fec0003800000 */
[----:B------:R-:W-:Y:S01]  /*0db0*/  BPT.TRAP 0x1 ;  /* 0x000000040000795c */ /* 0x000fe20000300000 */
.L_x_14:
[----:B------:R-:W1:Y:S01]  /*0dc0*/  S2UR UR5, SR_CgaCtaId ;  /* 0x00000000000579c3 */ /* 0x000e620000008800 */
[----:B------:R-:W-:Y:S01]  /*0dd0*/  UMOV UR38, 0x400 ;  /* 0x0000040000267882 */ /* 0x000fe20000000000 */
[----:B------:R-:W-:Y:S01]  /*0de0*/  IMAD.U32 R6, RZ, RZ, UR4 ;  /* 0x00000004ff067e24 */ /* 0x000fe2000f8e00ff */
[----:B------:R-:W-:-:S04]  /*0df0*/  SHF.R.S32.HI R0, RZ, 0x1f, R3 ;  /* 0x0000001fff007819 */ /* 0x000fc80000011403 */
[----:B------:R-:W-:Y:S02]  /*0e00*/  SHF.L.U32 R6, R6, 0x1f, RZ ;  /* 0x0000001f06067819 */ /* 0x000fe400000006ff */
[CC--:B------:R-:W-:Y:S02]  /*0e10*/  LEA.HI R2, R0.reuse, R3.reuse, RZ, 0x2 ;  /* 0x0000000300027211 */ /* 0x0c0fe400078f10ff */
[----:B------:R-:W-:Y:S02]  /*0e20*/  LEA.HI R0, R0, R3, RZ, 0x5 ;  /* 0x0000000300007211 */ /* 0x000fe400078f28ff */
[--C-:B------:R-:W-:Y:S02]  /*0e30*/  SHF.R.S32.HI R4, RZ, 0x2, R2.reuse ;  /* 0x00000002ff047819 */ /* 0x100fe40000011402 */
[----:B------:R-:W-:Y:S02]  /*0e40*/  SHF.R.S32.HI R5, RZ, 0x1f, R2 ;  /* 0x0000001fff057819 */ /* 0x000fe40000011402 */
[----:B------:R-:W-:-:S02]  /*0e50*/  LOP3.LUT R2, R2, 0x7ffffffc, RZ, 0xc0, !PT ;  /* 0x7ffffffc02027812 */ /* 0x000fc400078ec0ff */
[----:B------:R-:W-:Y:S02]  /*0e60*/  LEA.HI R5, R5, R4, RZ, 0x3 ;  /* 0x0000000405057211 */ /* 0x000fe400078f18ff */
[----:B------:R-:W-:Y:S01]  /*0e70*/  SHF.R.S32.HI R0, RZ, 0x5, R0 ;  /* 0x00000005ff007819 */ /* 0x000fe20000011400 */
[----:B------:R-:W-:Y:S01]  /*0e80*/  IMAD.IADD R2, R3, 0x1, -R2 ;  /* 0x0000000103027824 */ /* 0x000fe200078e0a02 */
[----:B------:R-:W-:Y:S01]  /*0e90*/  LOP3.LUT R5, R5, 0xfffffff8, RZ, 0xc0, !PT ;  /* 0xfffffff805057812 */ /* 0x000fe200078ec0ff */
[----:B-1----:R-:W-:-:S03]  /*0ea0*/  ULEA UR38, UR5, UR38, 0x18 ;  /* 0x0000002605267291 */ /* 0x002fc6000f8ec03f */
[----:B------:R-:W-:Y:S01]  /*0eb0*/  IADD3 R5, R4, -R5, RZ ;  /* 0x8000000504057210 */ /* 0x000fe20007ffe0ff */
[----:B------:R-:W-:-:S03]  /*0ec0*/  ULEA UR5, UR6, UR38, 0x3 ;  /* 0x0000002606057291 */ /* 0x000fc6000f8e183f */
[----:B------:R-:W-:Y:S01]  /*0ed0*/  LEA R0, R0, R5, 0x4 ;  /* 0x0000000500007211 */ /* 0x000fe200078e20ff */
[----:B------:R-:W-:-:S05]  /*0ee0*/  IMAD.U32 R5, RZ, RZ, UR36 ;  /* 0x00000024ff057e24 */ /* 0x000fca000f8e00ff */
[----:B------:R-:W1:Y:S02]  /*0ef0*/  SYNCS.PHASECHK.TRANS64.TRYWAIT P1, [UR5+0x1e050], R6 ;  /* 0x01e05006ff0075a7 */ /* 0x000e640008020145 */
[----:B-1----:R-:W-:Y:S05]  /*0f00*/  @!P1 BRA `(.L_x_15) ;  /* 0x000000e000b09947 */ /* 0x002fea0003800000 */
.L_x_107:
[----:B------:R-:W-:Y:S01]  /*0f10*/  SHF.L.U32 R7, R2, 0x1, RZ ;  /* 0x0000000102077819 */ /* 0x000fe200000006ff */
[----:B------:R-:W-:Y:S01]  /*0f20*/  IMAD R0, R5, 0x40, R0 ;  /* 0x0000004005007824 */ /* 0x000fe200078e0200 */
[----:B------:R-:W-:Y:S06]  /*0f30*/  @!P0 BRA `(.L_x_16) ;  /* 0x0000000000048947 */ /* 0x000fec0003800000 */
[----:B------:R-:W-:Y:S01]  /*0f40*/  BPT.TRAP 0x1 ;  /* 0x000000040000795c */ /* 0x000fe20000300000 */
.L_x_16:
[----:B------:R-:W-:Y:S01]  /*0f50*/  SHF.L.U32 R9, RZ, 0x1f, RZ ;  /* 0x0000001fff097819 */ /* 0x000fe200000006ff */
[----:B------:R-:W-:Y:S01]  /*0f60*/  UIADD3 UR25, UR38, 0x1e090, URZ ;  /* 0x0001e09026197890 */ /* 0x000fe2000fffe03f */
[----:B------:R-:W-:Y:S02]  /*0f70*/  ISETP.NE.AND P2, PT, RZ, UR7, PT ;  /* 0x00000007ff007c0c */ /* 0x000fe4000bf45270 */
[----:B------:R-:W2:Y:S02]  /*0f80*/  SYNCS.PHASECHK.TRANS64.TRYWAIT P1, [UR38+0x1e000], R9 ;  /* 0x01e00009ff0075a7 */ /* 0x000ea40008020166 */
[----:B--2---:R-:W-:Y:S09]  /*0f90*/  @!P1 BRA `(.L_x_17) ;  /* 0x000000e000a49947 */ /* 0x004ff20003800000 */
.L_x_108:
[----:B------:R-:W-:Y:S01]  /*0fa0*/  ULEA UR28, UR37, UR25, 0x3 ;  /* 0x00000019251c7291 */ /* 0x000fe2000f8e183f */
[----:B--2---:R-:W-:-:S04]  /*0fb0*/  SEL R2, RZ, 0x1, P2 ;  /* 0x00000001ff027807 */ /* 0x004fc80001000000 */
[----:B------:R-:W-:-:S04]  /*0fc0*/  SHF.L.U32 R2, R2, 0x1f, RZ ;  /* 0x0000001f02027819 */ /* 0x000fc800000006ff */
[----:B------:R-:W2:Y:S02]  /*0fd0*/  SYNCS.PHASECHK.TRANS64.TRYWAIT P1, [UR28+-0x8], R2 ;  /* 0xfffff802ff0075a7 */ /* 0x000ea4000802015c */
[----:B--2---:R-:W-:Y:S05]  /*0fe0*/  @!P1 BRA `(.L_x_18) ;  /* 0x000000e000a89947 */ /* 0x004fea0003800000 */
.L_x_109:
[----:B------:R-:W-:Y:S01]  /*0ff0*/  USHF.R.U32.HI UR4, URZ, 0x4, UR38 ;  /* 0x000000043f047899 */ /* 0x000fe20008011626 */
[----:B------:R-:W-:Y:S01]  /*1000*/  WARPGROUP.ARRIVE ;  /* 0x00000000000079c5 */ /* 0x000fe20000000000 */
[----:B------:R-:W-:Y:S01]  /*1010*/  UIADD3 UR5, UR38, 0x5000, URZ ;  /* 0x0000500026057890 */ /* 0x000fe2000fffe03f */
[C---:B-1----:R-:W-:Y:S01]  /*1020*/  IADD3 R3, R7.reuse, 0x8, RZ ;  /* 0x0000000807037810 */ /* 0x042fe20007ffe0ff */
[----:B------:R-:W-:Y:S01]  /*1030*/  ULOP3.LUT UR4, UR4, 0x3fff, URZ, 0xc0, !UPT ;  /* 0x00003fff04047892 */ /* 0x000fe2000f8ec03f */
[C---:B------:R-:W-:Y:S01]  /*1040*/  ISETP.GE.AND P1, PT, R0.reuse, R7, PT ;  /* 0x000000070000720c */ /* 0x040fe20003f26270 */
[----:B------:R-:W-:Y:S01]  /*1050*/  USHF.R.U32.HI UR5, URZ, 0x4, UR5 ;  /* 0x000000043f057899 */ /* 0x000fe20008011605 */
[C---:B------:R-:W-:Y:S01]  /*1060*/  ISETP.GE.AND P2, PT, R0.reuse, R3, PT ;  /* 0x000000030000720c */ /* 0x040fe20003f46270 */
[----:B------:R-:W-:Y:S01]  /*1070*/  ULOP3.LUT UR4, UR4, 0x10000, URZ, 0xfc, !UPT ;  /* 0x0001000004047892 */ /* 0x000fe2000f8efc3f */
[C---:B------:R-:W-:Y:S01]  /*1080*/  VIADD R3, R7.reuse, 0x11 ;  /* 0x0000001107037836 */ /* 0x040fe20000000000 */
[----:B------:R-:W-:Y:S01]  /*1090*/  ULOP3.LUT UR24, UR5, 0x3fff, URZ, 0xc0, !UPT ;  /* 0x00003fff05187892 */ /* 0x000fe2000f8ec03f */
[C---:B------:R-:W-:Y:S01]  /*10a0*/  VIADD R5, R7.reuse, 0x9 ;  /* 0x0000000907057836 */ /* 0x040fe20000000000 */
[----:B------:R-:W-:Y:S01]  /*10b0*/  UIMAD UR4, UR6, 0x280, UR4 ;  /* 0x00000280060478a4 */ /* 0x000fe2000f8e0204 */
[C---:B------:R-:W-:Y:S01]  /*10c0*/  ISETP.GT.AND P6, PT, R0.reuse, R7, PT ;  /* 0x000000070000720c */ /* 0x040fe20003fc4270 */
[----:B------:R-:W-:Y:S01]  /*10d0*/  ULOP3.LUT UR26, UR24, 0x10000, URZ, 0xfc, !UPT ;  /* 0x00010000181a7892 */ /* 0x000fe2000f8efc3f */
[C---:B------:R-:W-:Y:S01]  /*10e0*/  ISETP.GE.AND P5, PT, R0.reuse, R3, PT ;  /* 0x000000030000720c */ /* 0x040fe20003fa6270 */
[----:B------:R-:W-:Y:S01]  /*10f0*/  UMOV UR5, 0xc0000010 ;  /* 0xc000001000057882 */ /* 0x000fe20000000000 */
[----:B------:R-:W-:Y:S01]  /*1100*/  UMOV UR11, 0xc0000010 ;  /* 0xc0000010000b7882 */ /* 0x000fe20000000000 */
[----:B------:R-:W-:Y:S01]  /*1110*/  UMOV UR9, UR5 ;  /* 0x0000000500097c82 */ /* 0x000fe20008000000 */
[----:B------:R-:W-:Y:S01]  /*1120*/  UMOV UR8, UR4 ;  /* 0x0000000400087c82 */ /* 0x000fe20008000000 */
[----:B------:R-:W-:Y:S01]  /*1130*/  UIADD3 UR16, UR4, 0x80, URZ ;  /* 0x0000008004107890 */ /* 0x000fe2000fffe03f */
[C---:B------:R-:W-:Y:S01]  /*1140*/  IADD3 R3, R7.reuse, 0x18, RZ ;  /* 0x0000001807037810 */ /* 0x040fe20007ffe0ff */
[----:B------:R-:W-:Y:S01]  /*1150*/  UMOV UR10, UR26 ;  /* 0x0000001a000a7c82 */ /* 0x000fe20008000000 */
[----:B------:R-:W-:Y:S01]  /*1160*/  UIADD3 UR18, UR26, 0x100, URZ ;  /* 0x000001001a127890 */ /* 0x000fe2000fffe03f */
[----:B------:R-:W-:Y:S01]  /*1170*/  HGMMA.64x128x16.F32 R24, gdesc[UR8], RZ, !UPT, gsb0 ;  /* 0x01e00000081879f0 */ /* 0x000fe2000c0008ff */
[----:B------:R-:W-:Y:S01]  /*1180*/  UMOV UR17, 0xc0000010 ;  /* 0xc000001000117882 */ /* 0x000fe20000000000 */
[----:B------:R-:W-:Y:S01]  /*1190*/  UMOV UR19, 0xc0000010 ;  /* 0xc000001000137882 */ /* 0x000fe20000000000 */
[----:B------:R-:W-:Y:S01]  /*11a0*/  UIADD3 UR20, UR4, 0x100, URZ ;  /* 0x0000010004147890 */ /* 0x000fe2000fffe03f */
[C---:B------:R-:W-:Y:S01]  /*11b0*/  ISETP.GE.AND P3, PT, R0.reuse, R5, PT ;  /* 0x000000050000720c */ /* 0x040fe20003f66270 */
[----:B------:R-:W-:Y:S01]  /*11c0*/  UIADD3 UR22, UR26, 0x200, URZ ;  /* 0x000002001a167890 */ /* 0x000fe2000fffe03f */
[C---:B------:R-:W-:Y:S01]  /*11d0*/  IADD3 R11, R7.reuse, 0x10, RZ ;  /* 0x00000010070b7810 */ /* 0x040fe20007ffe0ff */
[----:B------:R-:W-:Y:S01]  /*11e0*/  UMOV UR21, 0xc0000010 ;  /* 0xc000001000157882 */ /* 0x000fe20000000000 */
[----:B------:R-:W-:Y:S01]  /*11f0*/  UMOV UR23, 0xc0000010 ;  /* 0xc000001000177882 */ /* 0x000fe20000000000 */
[----:B------:R-:W-:Y:S01]  /*1200*/  UIADD3 UR8, UR4, 0x180, URZ ;  /* 0x0000018004087890 */ /* 0x000fe2000fffe03f */
[----:B------:R-:W-:Y:S01]  /*1210*/  IADD3 R5, R7, 0x20, RZ ;  /* 0x0000002007057810 */ /* 0x000fe20007ffe0ff */
[----:B------:R-:W-:Y:S01]  /*1220*/  UIADD3 UR10, UR26, 0x300, URZ ;  /* 0x000003001a0a7890 */ /* 0x000fe2000fffe03f */
[C---:B------:R-:W-:Y:S01]  /*1230*/  IADD3 R2, R0.reuse, 0x8, RZ ;  /* 0x0000000800027810 */ /* 0x040fe20007ffe0ff */
[----:B------:R-:W-:Y:S01]  /*1240*/  UMOV UR9, 0xc0000010 ;  /* 0xc000001000097882 */ /* 0x000fe20000000000 */
[----:B------:R-:W-:Y:S01]  /*1250*/  UMOV UR11, 0xc0000010 ;  /* 0xc0000010000b7882 */ /* 0x000fe20000000000 */
[----:B------:R-:W-:Y:S01]  /*1260*/  UIADD3 UR12, UR4, 0x200, URZ ;  /* 0x00000200040c7890 */ /* 0x000fe2000fffe03f */
[----:B------:R-:W-:Y:S01]  /*1270*/  ISETP.GE.AND P4, PT, R0, R11, PT ;  /* 0x0000000b0000720c */ /* 0x000fe20003f86270 */
[----:B------:R-:W-:Y:S01]  /*1280*/  UIADD3 UR14, UR26, 0x400, URZ ;  /* 0x000004001a0e7890 */ /* 0x000fe2000fffe03f */
[----:B------:R-:W-:Y:S01]  /*1290*/  UMOV UR13, 0xc0000010 ;  /* 0xc0000010000d7882 */ /* 0x000fe20000000000 */
[----:B------:R-:W-:Y:S01]  /*12a0*/  UMOV UR15, 0xc0000010 ;  /* 0xc0000010000f7882 */ /* 0x000fe20000000000 */
[----:B------:R-:W-:Y:S01]  /*12b0*/  ULDC UR6, c[0x0][0x604] ;  /* 0x0001810000067ab9 */ /* 0x000fe20000000800 */
[----:B------:R-:W-:-:S04]  /*12c0*/  USHF.L.U32 UR7, UR7, 0x3, URZ ;  /* 0x0000000307077899 */ /* 0x000fc8000800063f */
[----:B------:R-:W-:Y:S01]  /*12d0*/  ULOP3.LUT UR7, UR7, 0x8, URZ, 0xc, !UPT ;  /* 0x0000000807077892 */ /* 0x000fe2000f8e0c3f */
[----:B------:R-:W-:Y:S02]  /*12e0*/  WARPGROUP.DEPBAR.LE gsb0, 0x0 ;  /* 0x00008000000079c5 */ /* 0x000fe40000010000 */
[----:B------:R-:W-:-:S06]  /*12f0*/  WARPGROUP.ARRIVE ;  /* 0x00000000000079c5 */ /* 0x000fcc0000000000 */
[----:B------:R-:W-:Y:S03]  /*1300*/  HGMMA.64x128x16.F32 R24, gdesc[UR16], R24, gsb0 ;  /* 0x01e00000101879f0 */ /* 0x000fe60008000818 */
[----:B------:R-:W-:Y:S02]  /*1310*/  WARPGROUP.DEPBAR.LE gsb0, 0x0 ;  /* 0x00008000000079c5 */ /* 0x000fe40000010000 */
[----:B------:R-:W-:-:S07]  /*1320*/  WARPGROUP.ARRIVE ;  /* 0x00000000000079c5 */ /* 0x000fce0000000000 */
[----:B------:R-:W-:Y:S03]  /*1330*/  HGMMA.64x128x16.F32 R24, gdesc[UR20], R24, gsb0 ;  /* 0x01e00000141879f0 */ /* 0x000fe60008000818 */
[----:B------:R-:W-:Y:S02]  /*1340*/  WARPGROUP.DEPBAR.LE gsb0, 0x0 ;  /* 0x00008000000079c5 */ /* 0x000fe40000010000 */
[----:B------:R-:W-:-:S07]  /*1350*/  WARPGROUP.ARRIVE ;  /* 0x00000000000079c5 */ /* 0x000fce0000000000 */
[----:B------:R-:W-:Y:S01]  /*1360*/  HGMMA.64x128x16.F32 R24, gdesc[UR8], R24, gsb0 ;  /* 0x01e00000081879f0 */ /* 0x000fe20008000818 */
[----:B------:R-:W-:Y:S02]  /*1370*/  ULDC UR10, c[0x0][0x604] ;  /* 0x00018100000a7ab9 */ /* 0x000fe40000000800 */
[----:B------:R-:W-:Y:S02]  /*1380*/  WARPGROUP.DEPBAR.LE gsb0, 0x0 ;  /* 0x00008000000079c5 */ /* 0x000fe40000010000 */
[----:B------:R-:W-:-:S07]  /*1390*/  WARPGROUP.ARRIVE ;  /* 0x00000000000079c5 */ /* 0x000fce0000000000 */
[----:B------:R-:W-:Y:S03]  /*13a0*/  HGMMA.64x128x16.F32 R24, gdesc[UR12], R24, gsb0 ;  /* 0x01e000000c1879f0 */ /* 0x000fe60008000818 */
[----:B------:R-:W-:Y:S02]  /*13b0*/  WARPGROUP.DEPBAR.LE gsb0, 0x0 ;  /* 0x00008000000079c5 */ /* 0x000fe40000010000 */
[----:B------:R-:W-:Y:S02]  /*13c0*/  FSEL R24, R24, -INF , P1 ;  /* 0xff80000018187808 */ /* 0x000fe40000800000 */
[----:B------:R-:W-:Y:S02]  /*13d0*/  FSEL R30, R30, -INF , P1 ;  /* 0xff8000001e1e7808 */ /* 0x000fe40000800000 */
[----:B------:R-:W-:Y:S01]  /*13e0*/  ISETP.GE.AND P1, PT, R0, R3, PT ;  /* 0x000000030000720c */ /* 0x000fe20003f26270 */
[----:B------:R-:W-:Y:S01]  /*13f0*/  VIADD R3, R7, 0x19 ;  /* 0x0000001907037836 */ /* 0x000fe20000000000 */
[----:B------:R-:W-:-:S02]  /*1400*/  FSEL R25, R25, -INF , P6 ;  /* 0xff80000019197808 */ /* 0x000fc40003000000 */
[----:B------:R-:W-:Y:S02]  /*1410*/  FSEL R31, R31, -INF , P6 ;  /* 0xff8000001f1f7808 */ /* 0x000fe40003000000 */
[----:B------:R-:W-:Y:S01]  /*1420*/  ISETP.GE.AND P6, PT, R0, R3, PT ;  /* 0x000000030000720c */ /* 0x000fe20003fc6270 */
[C---:B------:R-:W-:Y:S01]  /*1430*/  VIADD R3, R7.reuse, 0x21 ;  /* 0x0000002107037836 */ /* 0x040fe20000000000 */
[----:B------:R-:W-:Y:S02]  /*1440*/  FSEL R28, R28, -INF , P2 ;  /* 0xff8000001c1c7808 */ /* 0x000fe40001000000 */
[----:B------:R-:W-:Y:S02]  /*1450*/  FSEL R34, R34, -INF , P2 ;  /* 0xff80000022227808 */ /* 0x000fe40001000000 */
[----:B------:R-:W-:Y:S02]  /*1460*/  ISETP.GE.AND P2, PT, R0, R5, PT ;  /* 0x000000050000720c */ /* 0x000fe40003f46270 */
[----:B------:R-:W-:-:S02]  /*1470*/  IADD3 R5, R7, 0x28, RZ ;  /* 0x0000002807057810 */ /* 0x000fc40007ffe0ff */
[----:B------:R-:W-:Y:S02]  /*1480*/  FSEL R36, R36, -INF , P1 ;  /* 0xff80000024247808 */ /* 0x000fe40000800000 */
[----:B------:R-:W-:Y:S02]  /*1490*/  FSEL R42, R42, -INF , P1 ;  /* 0xff8000002a2a7808 */ /* 0x000fe40000800000 */
[----:B------:R-:W-:Y:S02]  /*14a0*/  FSEL R37, R37, -INF , P6 ;  /* 0xff80000025257808 */ /* 0x000fe40003000000 */
[----:B------:R-:W-:Y:S02]  /*14b0*/  FSEL R43, R43, -INF , P6 ;  /* 0xff8000002b2b7808 */ /* 0x000fe40003000000 */
[CC--:B------:R-:W-:Y:S02]  /*14c0*/  ISETP.GE.AND P1, PT, R2.reuse, R7.reuse, PT ;  /* 0x000000070200720c */ /* 0x0c0fe40003f26270 */
[----:B------:R-:W-:-:S02]  /*14d0*/  ISETP.GT.AND P6, PT, R2, R7, PT ;  /* 0x000000070200720c */ /* 0x000fc40003fc4270 */
[----:B------:R-:W-:Y:S02]  /*14e0*/  FSEL R32, R32, -INF , P4 ;  /* 0xff80000020207808 */ /* 0x000fe40002000000 */
[----:B------:R-:W-:Y:S02]  /*14f0*/  FSEL R38, R38, -INF , P4 ;  /* 0xff80000026267808 */ /* 0x000fe40002000000 */
[----:B------:R-:W-:Y:S02]  /*1500*/  ISETP.GE.AND P4, PT, R0, R5, PT ;  /* 0x000000050000720c */ /* 0x000fe40003f86270 */
[----:B------:R-:W-:Y:S02]  /*1510*/  IADD3 R5, R7, 0x31, RZ ;  /* 0x0000003107057810 */ /* 0x000fe40007ffe0ff */
[----:B------:R-:W-:Y:S02]  /*1520*/  FSEL R26, R26, -INF , P1 ;  /* 0xff8000001a1a7808 */ /* 0x000fe40000800000 */
[----:B------:R-:W-:-:S02]  /*1530*/  FSEL R27, R27, -INF , P6 ;  /* 0xff8000001b1b7808 */ /* 0x000fc40003000000 */
[----:B------:R-:W-:Y:S02]  /*1540*/  ISETP.GE.AND P1, PT, R0, R5, PT ;  /* 0x000000050000720c */ /* 0x000fe40003f26270 */
[----:B------:R-:W-:Y:S02]  /*1550*/  FMNMX R5, R26, R27, !PT ;  /* 0x0000001b1a057209 */ /* 0x000fe40007800000 */
[----:B------:R-:W-:Y:S02]  /*1560*/  FSEL R29, R29, -INF , P3 ;  /* 0xff8000001d1d7808 */ /* 0x000fe40001800000 */
[----:B------:R-:W-:Y:S02]  /*1570*/  FMNMX R4, R30, R5, !PT ;  /* 0x000000051e047209 */ /* 0x000fe40007800000 */
[----:B------:R-:W-:Y:S02]  /*1580*/  FSEL R35, R35, -INF , P3 ;  /* 0xff80000023237808 */ /* 0x000fe40001800000 */
[----:B------:R-:W-:Y:S01]  /*1590*/  ISETP.GE.AND P3, PT, R0, R3, PT ;  /* 0x000000030000720c */ /* 0x000fe20003f66270 */
[----:B------:R-:W-:Y:S01]  /*15a0*/  VIADD R3, R7, 0x29 ;  /* 0x0000002907037836 */ /* 0x000fe20000000000 */
[----:B------:R-:W-:-:S02]  /*15b0*/  FMNMX R5, R31, R4, !PT ;  /* 0x000000041f057209 */ /* 0x000fc40007800000 */
[----:B------:R-:W-:Y:S02]  /*15c0*/  FSEL R33, R33, -INF , P5 ;  /* 0xff80000021217808 */ /* 0x000fe40002800000 */
[----:B------:R-:W-:Y:S02]  /*15d0*/  FMNMX R4, R34, R5, !PT ;  /* 0x0000000522047209 */ /* 0x000fe40007800000 */
[----:B------:R-:W-:Y:S02]  /*15e0*/  FSEL R39, R39, -INF , P5 ;  /* 0xff80000027277808 */ /* 0x000fe40002800000 */
[----:B------:R-:W-:Y:S01]  /*15f0*/  ISETP.GE.AND P5, PT, R0, R3, PT ;  /* 0x000000030000720c */ /* 0x000fe20003fa6270 */
[----:B------:R-:W-:Y:S01]  /*1600*/  VIADD R3, R7, 0x30 ;  /* 0x0000003007037836 */ /* 0x000fe20000000000 */
[----:B------:R-:W-:Y:S02]  /*1610*/  FMNMX R5, R35, R4, !PT ;  /* 0x0000000423057209 */ /* 0x000fe40007800000 */
[----:B------:R-:W-:-:S02]  /*1620*/  FSEL R40, R40, -INF , P2 ;  /* 0xff80000028287808 */ /* 0x000fc40001000000 */
[----:B------:R-:W-:Y:S01]  /*1630*/  ISETP.GE.AND P6, PT, R0, R3, PT ;  /* 0x000000030000720c */ /* 0x000fe20003fc6270 */
[----:B------:R-:W-:Y:S01]  /*1640*/  VIADD R3, R7, 0x38 ;  /* 0x0000003807037836 */ /* 0x000fe20000000000 */
[----:B------:R-:W-:Y:S02]  /*1650*/  FMNMX R4, R38, R5, !PT ;  /* 0x0000000526047209 */ /* 0x000fe40007800000 */
[----:B------:R-:W-:Y:S02]  /*1660*/  FSEL R46, R46, -INF , P2 ;  /* 0xff8000002e2e7808 */ /* 0x000fe40001000000 */
[----:B------:R-:W-:Y:S02]  /*1670*/  FMNMX R5, R39, R4, !PT ;  /* 0x0000000427057209 */ /* 0x000fe40007800000 */
[----:B------:R-:W-:Y:S02]  /*1680*/  ISETP.GE.AND P2, PT, R0, R3, PT ;  /* 0x000000030000720c */ /* 0x000fe40003f46270 */
[----:B------:R-:W-:-:S02]  /*1690*/  IADD3 R3, R7, 0x39, RZ ;  /* 0x0000003907037810 */ /* 0x000fc40007ffe0ff */
[----:B------:R-:W-:Y:S02]  /*16a0*/  FMNMX R4, R42, R5, !PT ;  /* 0x000000052a047209 */ /* 0x000fe40007800000 */
[----:B------:R-:W-:Y:S02]  /*16b0*/  FSEL R41, R41, -INF , P3 ;  /* 0xff80000029297808 */ /* 0x000fe40001800000 */
[----:B------:R-:W-:Y:S02]  /*16c0*/  FSEL R47, R47, -INF , P3 ;  /* 0xff8000002f2f7808 */ /* 0x000fe40001800000 */
[----:B------:R-:W-:Y:S01]  /*16d0*/  ISETP.GE.AND P3, PT, R0, R3, PT ;  /* 0x000000030000720c */ /* 0x000fe20003f66270 */
[----:B------:R-:W-:Y:S01]  /*16e0*/  VIADD R3, R7, 0x40 ;  /* 0x0000004007037836 */ /* 0x000fe20000000000 */
[----:B------:R-:W-:Y:S02]  /*16f0*/  FMNMX R5, R43, R4, !PT ;  /* 0x000000042b057209 */ /* 0x000fe40007800000 */
[----:B------:R-:W-:-:S02]  /*1700*/  FSEL R44, R44, -INF , P4 ;  /* 0xff8000002c2c7808 */ /* 0x000fc40002000000 */
[----:B------:R-:W-:Y:S02]  /*1710*/  FSEL R50, R50, -INF , P4 ;  /* 0xff80000032327808 */ /* 0x000fe40002000000 */
[----:B------:R-:W-:Y:S02]  /*1720*/  FMNMX R4, R46, R5, !PT ;  /* 0x000000052e047209 */ /* 0x000fe40007800000 */
[----:B------:R-:W-:Y:S02]  /*1730*/  ISETP.GE.AND P4, PT, R0, R3, PT ;  /* 0x000000030000720c */ /* 0x000fe40003f86270 */
[----:B------:R-:W-:Y:S02]  /*1740*/  IADD3 R3, R7, 0x41, RZ ;  /* 0x0000004107037810 */ /* 0x000fe40007ffe0ff */
[----:B------:R-:W-:Y:S02]  /*1750*/  FMNMX R5, R47, R4, !PT ;  /* 0x000000042f057209 */ /* 0x000fe40007800000 */
[----:B------:R-:W-:-:S02]  /*1760*/  FSEL R45, R45, -INF , P5 ;  /* 0xff8000002d2d7808 */ /* 0x000fc40002800000 */
[----:B------:R-:W-:Y:S02]  /*1770*/  FSEL R51, R51, -INF , P5 ;  /* 0xff80000033337808 */ /* 0x000fe40002800000 */
[----:B------:R-:W-:Y:S01]  /*1780*/  ISETP.GE.AND P5, PT, R0, R3, PT ;  /* 0x000000030000720c */ /* 0x000fe20003fa6270 */
[----:B------:R-:W-:Y:S01]  /*1790*/  VIADD R3, R7, 0x48 ;  /* 0x0000004807037836 */ /* 0x000fe20000000000 */
[----:B------:R-:W-:Y:S02]  /*17a0*/  FMNMX R4, R50, R5, !PT ;  /* 0x0000000532047209 */ /* 0x000fe40007800000 */
[----:B------:R-:W-:Y:S02]  /*17b0*/  FMNMX R5, R24, R25, !PT ;  /* 0x0000001918057209 */ /* 0x000fe40007800000 */
[----:B------:R-:W-:Y:S02]  /*17c0*/  FSEL R48, R48, -INF , P6 ;  /* 0xff80000030307808 */ /* 0x000fe40003000000 */
[----:B------:R-:W-:-:S02]  /*17d0*/  FSEL R54, R54, -INF , P6 ;  /* 0xff80000036367808 */ /* 0x000fc40003000000 */
[----:B------:R-:W-:Y:S02]  /*17e0*/  ISETP.GE.AND P6, PT, R0, R3, PT ;  /* 0x000000030000720c */ /* 0x000fe40003fc6270 */
[----:B------:R-:W-:Y:S02]  /*17f0*/  FMNMX R11, R51, R4, !PT ;  /* 0x00000004330b7209 */ /* 0x000fe40007800000 */
[----:B------:R-:W-:Y:S02]  /*1800*/  IADD3 R3, R7, 0x49, RZ ;  /* 0x0000004907037810 */ /* 0x000fe40007ffe0ff */
[----:B------:R-:W-:Y:S02]  /*1810*/  FMNMX R4, R28, R5, !PT ;  /* 0x000000051c047209 */ /* 0x000fe40007800000 */
[----:B------:R-:W-:Y:S02]  /*1820*/  FSEL R49, R49, -INF , P1 ;  /* 0xff80000031317808 */ /* 0x000fe40000800000 */
[----:B------:R-:W-:-:S02]  /*1830*/  FSEL R55, R55, -INF , P1 ;  /* 0xff80000037377808 */ /* 0x000fc40000800000 */
[----:B------:R-:W-:Y:S01]  /*1840*/  ISETP.GE.AND P1, PT, R0, R3, PT ;  /* 0x000000030000720c */ /* 0x000fe20003f26270 */
[----:B------:R-:W-:Y:S01]  /*1850*/  VIADD R3, R7, 0x50 ;  /* 0x0000005007037836 */ /* 0x000fe20000000000 */
[----:B------:R-:W-:Y:S02]  /*1860*/  FMNMX R5, R29, R4, !PT ;  /* 0x000000041d057209 */ /* 0x000fe40007800000 */
[----:B------:R-:W-:Y:S02]  /*1870*/  FSEL R52, R52, -INF , P2 ;  /* 0xff80000034347808 */ /* 0x000fe40001000000 */
[----:B------:R-:W-:Y:S02]  /*1880*/  FMNMX R4, R32, R5, !PT ;  /* 0x0000000520047209 */ /* 0x000fe40007800000 */
[----:B------:R-:W-:Y:S02]  /*1890*/  FSEL R58, R58, -INF , P2 ;  /* 0xff8000003a3a7808 */ /* 0x000fe40001000000 */
[----:B------:R-:W-:-:S02]  /*18a0*/  ISETP.GE.AND P2, PT, R0, R3, PT ;  /* 0x000000030000720c */ /* 0x000fc40003f46270 */
[----:B------:R-:W-:Y:S02]  /*18b0*/  FMNMX R6, R54, R11, !PT ;  /* 0x0000000b36067209 */ /* 0x000fe40007800000 */
[----:B------:R-:W-:Y:S02]  /*18c0*/  IADD3 R3, R7, 0x51, RZ ;  /* 0x0000005107037810 */ /* 0x000fe40007ffe0ff */
[----:B------:R-:W-:Y:S02]  /*18d0*/  FMNMX R5, R33, R4, !PT ;  /* 0x0000000421057209 */ /* 0x000fe40007800000 */
[----:B------:R-:W-:Y:S02]  /*18e0*/  FSEL R53, R53, -INF , P3 ;  /* 0xff80000035357808 */ /* 0x000fe40001800000 */
[----:B------:R-:W-:Y:S02]  /*18f0*/  FSEL R59, R59, -INF , P3 ;  /* 0xff8000003b3b7808 */ /* 0x000fe40001800000 */
[----:B------:R-:W-:-:S02]  /*1900*/  FMNMX R11, R55, R6, !PT ;  /* 0x00000006370b7209 */ /* 0x000fc40007800000 */
[----:B------:R-:W-:Y:S01]  /*1910*/  ISETP.GE.AND P3, PT, R0, R3, PT ;  /* 0x000000030000720c */ /* 0x000fe20003f66270 */
[----:B------:R-:W-:Y:S01]  /*1920*/  VIADD R3, R7, 0x58 ;  /* 0x0000005807037836 */ /* 0x000fe20000000000 */
[----:B------:R-:W-:Y:S02]  /*1930*/  FMNMX R4, R36, R5, !PT ;  /* 0x0000000524047209 */ /* 0x000fe40007800000 */
[----:B------:R-:W-:Y:S02]  /*1940*/  FMNMX R6, R58, R11, !PT ;  /* 0x0000000b3a067209 */ /* 0x000fe40007800000 */
[----:B------:R-:W-:Y:S02]  /*1950*/  FSEL R56, R56, -INF , P4 ;  /* 0xff80000038387808 */ /* 0x000fe40002000000 */
[----:B------:R-:W-:Y:S02]  /*1960*/  FSEL R62, R62, -INF , P4 ;  /* 0xff8000003e3e7808 */ /* 0x000fe40002000000 */
[----:B------:R-:W-:-:S02]  /*1970*/  FMNMX R5, R37, R4, !PT ;  /* 0x0000000425057209 */ /* 0x000fc40007800000 */
[----:B------:R-:W-:Y:S02]  /*1980*/  ISETP.GE.AND P4, PT, R0, R3, PT ;  /* 0x000000030000720c */ /* 0x000fe40003f86270 */
[----:B------:R-:W-:Y:S02]  /*1990*/  IADD3 R3, R7, 0x59, RZ ;  /* 0x0000005907037810 */ /* 0x000fe40007ffe0ff */
[----:B------:R-:W-:Y:S02]  /*19a0*/  FMNMX R11, R59, R6, !PT ;  /* 0x000000063b0b7209 */ /* 0x000fe40007800000 */
[----:B------:R-:W-:Y:S02]  /*19b0*/  FMNMX R4, R40, R5, !PT ;  /* 0x0000000528047209 */ /* 0x000fe40007800000 */
[----:B------:R-:W-:Y:S02]  /*19c0*/  FSEL R57, R57, -INF , P5 ;  /* 0xff80000039397808 */ /* 0x000fe40002800000 */
[----:B------:R-:W-:-:S02]  /*19d0*/  FSEL R63, R63, -INF , P5 ;  /* 0xff8000003f3f7808 */ /* 0x000fc40002800000 */
[----:B------:R-:W-:Y:S01]  /*19e0*/  ISETP.GE.AND P5, PT, R0, R3, PT ;  /* 0x000000030000720c */ /* 0x000fe20003fa6270 */
[----:B------:R-:W-:Y:S01]  /*19f0*/  VIADD R3, R7, 0x60 ;  /* 0x0000006007037836 */ /* 0x000fe20000000000 */
[----:B------:R-:W-:Y:S02]  /*1a00*/  FMNMX R6, R62, R11, !PT ;  /* 0x0000000b3e067209 */ /* 0x000fe40007800000 */
[----:B------:R-:W-:Y:S02]  /*1a10*/  FMNMX R5, R41, R4, !PT ;  /* 0x0000000429057209 */ /* 0x000fe40007800000 */
[----:B------:R-:W-:Y:S02]  /*1a20*/  FSEL R66, R66, -INF , P6 ;  /* 0xff80000042427808 */ /* 0x000fe40003000000 */
[----:B------:R-:W-:Y:S02]  /*1a30*/  FMNMX R11, R63, R6, !PT ;  /* 0x000000063f0b7209 */ /* 0x000fe40007800000 */
[----:B------:R-:W-:-:S02]  /*1a40*/  FSEL R60, R60, -INF , P6 ;  /* 0xff8000003c3c7808 */ /* 0x000fc40003000000 */
[----:B------:R-:W-:Y:S02]  /*1a50*/  ISETP.GE.AND P6, PT, R0, R3, PT ;  /* 0x000000030000720c */ /* 0x000fe40003fc6270 */
[----:B------:R-:W-:Y:S02]  /*1a60*/  FMNMX R4, R44, R5, !PT ;  /* 0x000000052c047209 */ /* 0x000fe40007800000 */
[----:B------:R-:W-:Y:S02]  /*1a70*/  IADD3 R3, R7, 0x61, RZ ;  /* 0x0000006107037810 */ /* 0x000fe40007ffe0ff */
[----:B------:R-:W-:Y:S02]  /*1a80*/  FSEL R67, R67, -INF , P1 ;  /* 0xff80000043437808 */ /* 0x000fe40000800000 */
[----:B------:R-:W-:Y:S02]  /*1a90*/  FMNMX R6, R66, R11, !PT ;  /* 0x0000000b42067209 */ /* 0x000fe40007800000 */
[----:B------:R-:W-:-:S02]  /*1aa0*/  FSEL R61, R61, -INF , P1 ;  /* 0xff8000003d3d7808 */ /* 0x000fc40000800000 */
[----:B------:R-:W-:Y:S02]  /*1ab0*/  FMNMX R5, R45, R4, !PT ;  /* 0x000000042d057209 */ /* 0x000fe40007800000 */
[----:B------:R-:W-:Y:S01]  /*1ac0*/  ISETP.GE.AND P1, PT, R0, R3, PT ;  /* 0x000000030000720c */ /* 0x000fe20003f26270 */
[----:B------:R-:W-:Y:S01]  /*1ad0*/  VIADD R3, R7, 0x68 ;  /* 0x0000006807037836 */ /* 0x000fe20000000000 */
[----:B------:R-:W-:Y:S02]  /*1ae0*/  FSEL R70, R70, -INF , P2 ;  /* 0xff80000046467808 */ /* 0x000fe40001000000 */
[----:B------:R-:W-:Y:S02]  /*1af0*/  FMNMX R11, R67, R6, !PT ;  /* 0x00000006430b7209 */ /* 0x000fe40007800000 */
        /* <DEDUP_REMOVED lines=8> */
[----:B------:R-:W-:Y:S02]  /*1b80*/  FMNMX R11, R71, R6, !PT ;  /* 0x00000006470b7209 */ /* 0x000fe40007800000 */
[----:B------:R-:W-:Y:S02]  /*1b90*/  FSEL R65, R65, -INF , P3 ;  /* 0xff80000041417808 */ /* 0x000fe40001800000 */
[----:B------:R-:W-:Y:S01]  /*1ba0*/  ISETP.GE.AND P3, PT, R0, R3, PT ;  /* 0x000000030000720c */ /* 0x000fe20003f66270 */
[----:B------:R-:W-:Y:S01]  /*1bb0*/  VIADD R3, R7, 0x70 ;  /* 0x0000007007037836 */ /* 0x000fe20000000000 */
[----:B------:R-:W-:Y:S02]  /*1bc0*/  FMNMX R4, R52, R5, !PT ;  /* 0x0000000534047209 */ /* 0x000fe40007800000 */
[----:B------:R-:W-:Y:S02]  /*1bd0*/  FSEL R75, R75, -INF , P5 ;  /* 0xff8000004b4b7808 */ /* 0x000fe40002800000 */
[----:B------:R-:W-:-:S02]  /*1be0*/  FMNMX R6, R74, R11, !PT ;  /* 0x0000000b4a067209 */ /* 0x000fc40007800000 */
[----:B------:R-:W-:Y:S02]  /*1bf0*/  FMNMX R5, R53, R4, !PT ;  /* 0x0000000435057209 */ /* 0x000fe40007800000 */
[----:B------:R-:W-:Y:S02]  /*1c00*/  FSEL R68, R68, -INF , P4 ;  /* 0xff80000044447808 */ /* 0x000fe40002000000 */
[----:B------:R-:W-:Y:S02]  /*1c10*/  FSEL R78, R78, -INF , P6 ;  /* 0xff8000004e4e7808 */ /* 0x000fe40003000000 */
[----:B------:R-:W-:Y:S02]  /*1c20*/  FMNMX R11, R75, R6, !PT ;  /* 0x000000064b0b7209 */ /* 0x000fe40007800000 */
[----:B------:R-:W-:Y:S02]  /*1c30*/  ISETP.GE.AND P4, PT, R0, R3, PT ;  /* 0x000000030000720c */ /* 0x000fe40003f86270 */
[----:B------:R-:W-:-:S02]  /*1c40*/  IADD3 R3, R7, 0x71, RZ ;  /* 0x0000007107037810 */ /* 0x000fc40007ffe0ff */
[----:B------:R-:W-:Y:S02]  /*1c50*/  FMNMX R4, R56, R5, !PT ;  /* 0x0000000538047209 */ /* 0x000fe40007800000 */
[----:B------:R-:W-:Y:S02]  /*1c60*/  FSEL R79, R79, -INF , P1 ;  /* 0xff8000004f4f7808 */ /* 0x000fe40000800000 */
[----:B------:R-:W-:Y:S02]  /*1c70*/  FMNMX R6, R78, R11, !PT ;  /* 0x0000000b4e067209 */ /* 0x000fe40007800000 */
[----:B------:R-:W-:Y:S02]  /*1c80*/  FSEL R69, R69, -INF , P5 ;  /* 0xff80000045457808 */ /* 0x000fe40002800000 */
[----:B------:R-:W-:Y:S02]  /*1c90*/  ISETP.GE.AND P5, PT, R0, R3, PT ;  /* 0x000000030000720c */ /* 0x000fe40003fa6270 */
[----:B------:R-:W-:-:S02]  /*1ca0*/  FMNMX R3, R57, R4, !PT ;  /* 0x0000000439037209 */ /* 0x000fc40007800000 */
[----:B------:R-:W-:Y:S02]  /*1cb0*/  FSEL R82, R82, -INF , P2 ;  /* 0xff80000052527808 */ /* 0x000fe40001000000 */
[----:B------:R-:W-:Y:S02]  /*1cc0*/  FMNMX R11, R79, R6, !PT ;  /* 0x000000064f0b7209 */ /* 0x000fe40007800000 */
[----:B------:R-:W-:Y:S02]  /*1cd0*/  FMNMX R4, R60, R3, !PT ;  /* 0x000000033c047209 */ /* 0x000fe40007800000 */
[----:B------:R-:W-:Y:S02]  /*1ce0*/  FSEL R83, R83, -INF , P3 ;  /* 0xff80000053537808 */ /* 0x000fe40001800000 */
[----:B------:R-:W-:Y:S02]  /*1cf0*/  FMNMX R6, R82, R11, !PT ;  /* 0x0000000b52067209 */ /* 0x000fe40007800000 */
[----:B------:R-:W-:-:S02]  /*1d00*/  FMNMX R3, R61, R4, !PT ;  /* 0x000000043d037209 */ /* 0x000fc40007800000 */
[----:B------:R-:W-:Y:S02]  /*1d10*/  FSEL R86, R86, -INF , P4 ;  /* 0xff80000056567808 */ /* 0x000fe40002000000 */
[----:B------:R-:W-:Y:S02]  /*1d20*/  FMNMX R5, R83, R6, !PT ;  /* 0x0000000653057209 */ /* 0x000fe40007800000 */
[----:B------:R-:W-:Y:S02]  /*1d30*/  FMNMX R4, R64, R3, !PT ;  /* 0x0000000340047209 */ /* 0x000fe40007800000 */
[----:B------:R-:W-:Y:S02]  /*1d40*/  FSEL R87, R87, -INF , P5 ;  /* 0xff80000057577808 */ /* 0x000fe40002800000 */
[----:B------:R-:W-:Y:S02]  /*1d50*/  FMNMX R6, R86, R5, !PT ;  /* 0x0000000556067209 */ /* 0x000fe40007800000 */
[----:B------:R-:W-:-:S02]  /*1d60*/  FMNMX R3, R65, R4, !PT ;  /* 0x0000000441037209 */ /* 0x000fc40007800000 */
[----:B------:R-:W-:Y:S02]  /*1d70*/  FMNMX R6, R87, R6, !PT ;  /* 0x0000000657067209 */ /* 0x000fe40007800000 */
[----:B------:R-:W-:Y:S02]  /*1d80*/  FMNMX R4, R68, R3, !PT ;  /* 0x0000000344047209 */ /* 0x000fe40007800000 */
[----:B------:R-:W-:Y:S01]  /*1d90*/  FSEL R72, R72, -INF , P6 ;  /* 0xff80000048487808 */ /* 0x000fe20003000000 */
[----:B------:R-:W1:Y:S01]  /*1da0*/  SHFL.BFLY PT, R11, R6, 0x1, 0x1f ;  /* 0x0c201f00060b7f89 */ /* 0x000e6200000e0000 */
[----:B------:R-:W-:Y:S02]  /*1db0*/  FMNMX R3, R69, R4, !PT ;  /* 0x0000000445037209 */ /* 0x000fe40007800000 */
[----:B------:R-:W-:Y:S02]  /*1dc0*/  FSEL R73, R73, -INF , P1 ;  /* 0xff80000049497808 */ /* 0x000fe40000800000 */
[----:B------:R-:W-:Y:S01]  /*1dd0*/  FMNMX R4, R72, R3, !PT ;  /* 0x0000000348047209 */ /* 0x000fe20007800000 */
[----:B------:R-:W-:Y:S01]  /*1de0*/  VIADD R3, R7, 0x78 ;  /* 0x0000007807037836 */ /* 0x000fe20000000000 */
[----:B------:R-:W-:-:S02]  /*1df0*/  FSEL R76, R76, -INF , P2 ;  /* 0xff8000004c4c7808 */ /* 0x000fc40001000000 */
[----:B------:R-:W-:Y:S02]  /*1e00*/  FMNMX R5, R73, R4, !PT ;  /* 0x0000000449057209 */ /* 0x000fe40007800000 */
[----:B------:R-:W-:Y:S02]  /*1e10*/  FSEL R77, R77, -INF , P3 ;  /* 0xff8000004d4d7808 */ /* 0x000fe40001800000 */
[----:B------:R-:W-:Y:S02]  /*1e20*/  FMNMX R4, R76, R5, !PT ;  /* 0x000000054c047209 */ /* 0x000fe40007800000 */
[----:B------:R-:W-:Y:S02]  /*1e30*/  FSEL R80, R80, -INF , P4 ;  /* 0xff80000050507808 */ /* 0x000fe40002000000 */
[----:B------:R-:W-:Y:S02]  /*1e40*/  FMNMX R5, R77, R4, !PT ;  /* 0x000000044d057209 */ /* 0x000fe40007800000 */
[----:B------:R-:W-:-:S02]  /*1e50*/  ISETP.GE.AND P1, PT, R0, R3, PT ;  /* 0x000000030000720c */ /* 0x000fc40003f26270 */
[----:B------:R-:W-:Y:S02]  /*1e60*/  IADD3 R3, R7, 0x79, RZ ;  /* 0x0000007907037810 */ /* 0x000fe40007ffe0ff */
[----:B------:R-:W-:Y:S02]  /*1e70*/  FSEL R81, R81, -INF , P5 ;  /* 0xff80000051517808 */ /* 0x000fe40002800000 */
[----:B------:R-:W-:Y:S02]  /*1e80*/  FMNMX R4, R80, R5, !PT ;  /* 0x0000000550047209 */ /* 0x000fe40007800000 */
[----:B-1----:R-:W-:Y:S02]  /*1e90*/  FMNMX R11, R6, R11, !PT ;  /* 0x0000000b060b7209 */ /* 0x002fe40007800000 */
[----:B------:R-:W-:Y:S02]  /*1ea0*/  ISETP.GE.AND P2, PT, R0, R3, PT ;  /* 0x000000030000720c */ /* 0x000fe40003f46270 */
[----:B------:R-:W-:Y:S01]  /*1eb0*/  FSEL R84, R84, -INF , P1 ;  /* 0xff80000054547808 */ /* 0x000fe20000800000 */
[----:B------:R-:W1:Y:S01]  /*1ec0*/  SHFL.BFLY PT, R6, R11, 0x2, 0x1f ;  /* 0x0c401f000b067f89 */ /* 0x000e6200000e0000 */
[----:B------:R-:W-:-:S02]  /*1ed0*/  FMNMX R3, R81, R4, !PT ;  /* 0x0000000451037209 */ /* 0x000fc40007800000 */
[----:B------:R-:W-:Y:S02]  /*1ee0*/  FSEL R85, R85, -INF , P2 ;  /* 0xff80000055557808 */ /* 0x000fe40001000000 */
[----:B------:R-:W-:-:S04]  /*1ef0*/  FMNMX R4, R84, R3, !PT ;  /* 0x0000000354047209 */ /* 0x000fc80007800000 */
[----:B------:R-:W-:-:S05]  /*1f00*/  FMNMX R4, R85, R4, !PT ;  /* 0x0000000455047209 */ /* 0x000fca0007800000 */
[----:B------:R-:W2:Y:S01]  /*1f10*/  SHFL.BFLY PT, R3, R4, 0x1, 0x1f ;  /* 0x0c201f0004037f89 */ /* 0x000ea200000e0000 */
[----:B-1----:R-:W-:-:S04]  /*1f20*/  FMNMX R6, R11, R6, !PT ;  /* 0x000000060b067209 */ /* 0x002fc80007800000 */
[----:B------:R-:W-:-:S04]  /*1f30*/  FSETP.NEU.AND P1, PT, R6, -INF , PT ;  /* 0xff8000000600780b */ /* 0x000fc80003f2d000 */
[----:B------:R-:W-:-:S05]  /*1f40*/  FSEL R5, R6, RZ, P1 ;  /* 0x000000ff06057208 */ /* 0x000fca0000800000 */
[----:B------:R-:W-:Y:S01]  /*1f50*/  FMUL R10, R5, UR6 ;  /* 0x00000006050a7c20 */ /* 0x000fe20008400000 */
[----:B--2---:R-:W-:Y:S01]  /*1f60*/  FMNMX R3, R4, R3, !PT ;  /* 0x0000000304037209 */ /* 0x004fe20007800000 */
[----:B------:R-:W-:Y:S02]  /*1f70*/  ULDC UR6, c[0x0][0x604] ;  /* 0x0001810000067ab9 */ /* 0x000fe40000000800 */
[--C-:B------:R-:W-:Y:S01]  /*1f80*/  FFMA R11, R26, UR6, -R10.reuse ;  /* 0x000000061a0b7c23 */ /* 0x100fe2000800080a */
[----:B------:R-:W-:Y:S01]  /*1f90*/  ULDC UR6, c[0x0][0x604] ;  /* 0x0001810000067ab9 */ /* 0x000fe20000000800 */
[----:B------:R-:W1:Y:S01]  /*1fa0*/  SHFL.BFLY PT, R4, R3, 0x2, 0x1f ;  /* 0x0c401f0003047f89 */ /* 0x000e6200000e0000 */
[--C-:B------:R-:W-:Y:S01]  /*1fb0*/  FFMA R12, R27, UR6, -R10.reuse ;  /* 0x000000061b0c7c23 */ /* 0x100fe2000800080a */
[----:B------:R-:W-:Y:S01]  /*1fc0*/  ULDC UR6, c[0x0][0x604] ;  /* 0x0001810000067ab9 */ /* 0x000fe20000000800 */
[----:B------:R-:W-:Y:S01]  /*1fd0*/  FSETP.GEU.AND P1, PT, R11, -126, PT ;  /* 0xc2fc00000b00780b */ /* 0x000fe20003f2e000 */
        /* <DEDUP_REMOVED lines=12> */
[----:B------:R-:W-:Y:S01]  /*20a0*/  @!P1 FMUL R11, R11, 0.5 ;  /* 0x3f0000000b0b9820 */ /* 0x000fe20000400000 */
[--C-:B------:R-:W-:Y:S01]  /*20b0*/  FFMA R31, R38, UR6, -R10.reuse ;  /* 0x00000006261f7c23 */ /* 0x100fe2000800080a */
[----:B------:R-:W-:Y:S01]  /*20c0*/  ULDC UR6, c[0x0][0x604] ;  /* 0x0001810000067ab9 */ /* 0x000fe20000000800 */
[----:B------:R-:W-:Y:S01]  /*20d0*/  @!P4 FMUL R12, R12, 0.5 ;  /* 0x3f0000000c0cc820 */ /* 0x000fe20000400000 */
[--C-:B------:R-:W-:Y:S01]  /*20e0*/  FFMA R18, R39, UR6, -R10.reuse ;  /* 0x0000000627127c23 */ /* 0x100fe2000800080a */
[----:B------:R-:W-:Y:S01]  /*20f0*/  ULDC UR6, c[0x0][0x604] ;  /* 0x0001810000067ab9 */ /* 0x000fe20000000800 */
[----:B------:R-:W2:Y:S01]  /*2100*/  MUFU.EX2 R11, R11 ;  /* 0x0000000b000b7308 */ /* 0x000ea20000000800 */
[----:B------:R-:W-:Y:S01]  /*2110*/  @!P3 FMUL R27, R27, 0.5 ;  /* 0x3f0000001b1bb820 */ /* 0x000fe20000400000 */
[----:B-1----:R-:W-:Y:S01]  /*2120*/  FMNMX R5, R3, R4, !PT ;  /* 0x0000000403057209 */ /* 0x002fe20007800000 */
[----:B------:R-:W-:Y:S01]  /*2130*/  @!P2 FMUL R14, R14, 0.5 ;  /* 0x3f0000000e0ea820 */ /* 0x000fe20000400000 */
[--C-:B------:R-:W-:Y:S01]  /*2140*/  FFMA R15, R42, UR6, -R10.reuse ;  /* 0x000000062a0f7c23 */ /* 0x100fe2000800080a */
[----:B------:R-:W-:Y:S01]  /*2150*/  ULDC UR6, c[0x0][0x604] ;  /* 0x0001810000067ab9 */ /* 0x000fe20000000800 */
[----:B------:R-:W-:Y:S01]  /*2160*/  FSETP.NEU.AND P5, PT, R5, -INF , PT ;  /* 0xff8000000500780b */ /* 0x000fe20003fad000 */
[----:B------:R-:W-:Y:S01]  /*2170*/  @!P6 FMUL R13, R13, 0.5 ;  /* 0x3f0000000d0de820 */ /* 0x000fe20000400000 */
[----:B------:R-:W1:Y:S01]  /*2180*/  MUFU.EX2 R12, R12 ;  /* 0x0000000c000c7308 */ /* 0x000e620000000800 */
[--C-:B------:R-:W-:Y:S01]  /*2190*/  FFMA R20, R43, UR6, -R10.reuse ;  /* 0x000000062b147c23 */ /* 0x100fe2000800080a */
[----:B------:R-:W-:Y:S01]  /*21a0*/  FSEL R3, R5, RZ, P5 ;  /* 0x000000ff05037208 */ /* 0x000fe20002800000 */
[----:B------:R-:W-:Y:S01]  /*21b0*/  ULDC UR6, c[0x0][0x604] ;  /* 0x0001810000067ab9 */ /* 0x000fe20000000800 */
[----:B------:R-:W-:Y:S01]  /*21c0*/  FSETP.GEU.AND P5, PT, R16, -126, PT ;  /* 0xc2fc00001000780b */ /* 0x000fe20003fae000 */
[----:B------:R-:W-:Y:S01]  /*21d0*/  FFMA R35, R46, UR6, -R10 ;  /* 0x000000062e237c23 */ /* 0x000fe2000800080a */
[----:B------:R-:W-:-:S02]  /*21e0*/  ULDC UR6, c[0x0][0x604] ;  /* 0x0001810000067ab9 */ /* 0x000fc40000000800 */
[----:B------:R-:W3:Y:S01]  /*21f0*/  MUFU.EX2 R13, R13 ;  /* 0x0000000d000d7308 */ /* 0x000ee20000000800 */
[----:B--2---:R-:W-:Y:S01]  /*2200*/  @!P1 FMUL R11, R11, R11 ;  /* 0x0000000b0b0b9220 */ /* 0x004fe20000400000 */
[----:B------:R-:W-:Y:S01]  /*2210*/  FSETP.GEU.AND P1, PT, R31, -126, PT ;  /* 0xc2fc00001f00780b */ /* 0x000fe20003f2e000 */
[--C-:B------:R-:W-:Y:S01]  /*2220*/  FFMA R22, R47, UR6, -R10.reuse ;  /* 0x000000062f167c23 */ /* 0x100fe2000800080a */
[----:B------:R-:W-:Y:S02]  /*2230*/  ULDC UR6, c[0x0][0x604] ;  /* 0x0001810000067ab9 */ /* 0x000fe40000000800 */
[--C-:B------:R-:W-:Y:S01]  /*2240*/  FFMA R17, R50, UR6, -R10.reuse ;  /* 0x0000000632117c23 */ /* 0x100fe2000800080a */
[----:B------:R-:W-:Y:S01]  /*2250*/  ULDC UR6, c[0x0][0x604] ;  /* 0x0001810000067ab9 */ /* 0x000fe20000000800 */
[----:B------:R-:W2:Y:S01]  /*2260*/  MUFU.EX2 R14, R14 ;  /* 0x0000000e000e7308 */ /* 0x000ea20000000800 */
[----:B------:R-:W-:Y:S01]  /*2270*/  @!P5 FMUL R16, R16, 0.5 ;  /* 0x3f0000001010d820 */ /* 0x000fe20000400000 */
[----:B-1----:R-:W-:Y:S01]  /*2280*/  @!P4 FMUL R12, R12, R12 ;  /* 0x0000000c0c0cc220 */ /* 0x002fe20000400000 */
[----:B------:R-:W-:Y:S01]  /*2290*/  FSETP.GEU.AND P4, PT, R18, -126, PT ;  /* 0xc2fc00001200780b */ /* 0x000fe20003f8e000 */
[----:B------:R-:W-:Y:S01]  /*22a0*/  FFMA R26, R51, UR6, -R10 ;  /* 0x00000006331a7c23 */ /* 0x000fe2000800080a */
[----:B------:R-:W-:-:S02]  /*22b0*/  ULDC UR6, c[0x0][0x604] ;  /* 0x0001810000067ab9 */ /* 0x000fc40000000800 */
[----:B------:R-:W-:Y:S01]  /*22c0*/  @!P1 FMUL R31, R31, 0.5 ;  /* 0x3f0000001f1f9820 */ /* 0x000fe20000400000 */
[----:B------:R-:W1:Y:S01]  /*22d0*/  MUFU.EX2 R27, R27 ;  /* 0x0000001b001b7308 */ /* 0x000e620000000800 */
[----:B---3--:R-:W-:Y:S01]  /*22e0*/  @!P6 FMUL R13, R13, R13 ;  /* 0x0000000d0d0de220 */ /* 0x008fe20000400000 */
[----:B------:R-:W-:Y:S01]  /*22f0*/  FSETP.GEU.AND P6, PT, R35, -126, PT ;  /* 0xc2fc00002300780b */ /* 0x000fe20003fce000 */
[--C-:B------:R-:W-:Y:S01]  /*2300*/  FFMA R30, R54, UR6, -R10.reuse ;  /* 0x00000006361e7c23 */ /* 0x100fe2000800080a */
[----:B------:R-:W-:Y:S02]  /*2310*/  ULDC UR6, c[0x0][0x604] ;  /* 0x0001810000067ab9 */ /* 0x000fe40000000800 */
[--C-:B------:R-:W-:Y:S01]  /*2320*/  FFMA R39, R55, UR6, -R10.reuse ;  /* 0x0000000637277c23 */ /* 0x100fe2000800080a */
[----:B------:R-:W-:Y:S01]  /*2330*/  ULDC UR6, c[0x0][0x604] ;  /* 0x0001810000067ab9 */ /* 0x000fe20000000800 */
[----:B------:R-:W3:Y:S01]  /*2340*/  MUFU.EX2 R16, R16 ;  /* 0x0000001000107308 */ /* 0x000ee20000000800 */
[----:B--2---:R-:W-:Y:S01]  /*2350*/  @!P2 FMUL R14, R14, R14 ;  /* 0x0000000e0e0ea220 */ /* 0x004fe20000400000 */
[----:B------:R-:W-:Y:S01]  /*2360*/  FSETP.GEU.AND P2, PT, R20, -126, PT ;  /* 0xc2fc00001400780b */ /* 0x000fe20003f4e000 */
[----:B------:R-:W-:Y:S01]  /*2370*/  @!P4 FMUL R18, R18, 0.5 ;  /* 0x3f0000001212c820 */ /* 0x000fe20000400000 */
[----:B------:R-:W-:Y:S01]  /*2380*/  FFMA R58, R58, UR6, -R10 ;  /* 0x000000063a3a7c23 */ /* 0x000fe2000800080a */
[----:B------:R-:W-:-:S02]  /*2390*/  ULDC UR6, c[0x0][0x604] ;  /* 0x0001810000067ab9 */ /* 0x000fc40000000800 */
[----:B------:R-:W-:Y:S01]  /*23a0*/  @!P6 FMUL R35, R35, 0.5 ;  /* 0x3f0000002323e820 */ /* 0x000fe20000400000 */
[----:B------:R-:W2:Y:S01]  /*23b0*/  MUFU.EX2 R31, R31 ;  /* 0x0000001f001f7308 */ /* 0x000ea20000000800 */
[----:B-1----:R-:W-:Y:S01]  /*23c0*/  @!P3 FMUL R27, R27, R27 ;  /* 0x0000001b1b1bb220 */ /* 0x002fe20000400000 */
[----:B------:R-:W-:Y:S01]  /*23d0*/  FSETP.GEU.AND P3, PT, R15, -126, PT ;  /* 0xc2fc00000f00780b */ /* 0x000fe20003f6e000 */
[--C-:B------:R-:W-:Y:S01]  /*23e0*/  FFMA R59, R59, UR6, -R10.reuse ;  /* 0x000000063b3b7c23 */ /* 0x100fe2000800080a */
[----:B------:R-:W-:Y:S02]  /*23f0*/  ULDC UR6, c[0x0][0x604] ;  /* 0x0001810000067ab9 */ /* 0x000fe40000000800 */
[----:B------:R-:W-:Y:S01]  /*2400*/  FFMA R4, R62, UR6, -R10 ;  /* 0x000000063e047c23 */ /* 0x000fe2000800080a */
[----:B------:R-:W-:Y:S01]  /*2410*/  @!P2 FMUL R20, R20, 0.5 ;  /* 0x3f0000001414a820 */ /* 0x000fe20000400000 */
[----:B------:R-:W1:Y:S01]  /*2420*/  MUFU.EX2 R18, R18 ;  /* 0x0000001200127308 */ /* 0x000e620000000800 */
[----:B---3--:R-:W-:Y:S01]  /*2430*/  @!P5 FMUL R16, R16, R16 ;  /* 0x000000101010d220 */ /* 0x008fe20000400000 */
[----:B------:R-:W-:Y:S01]  /*2440*/  FSETP.GEU.AND P5, PT, R22, -126, PT ;  /* 0xc2fc00001600780b */ /* 0x000fe20003fae000 */
[----:B------:R-:W-:-:S02]  /*2450*/  ULDC UR6, c[0x0][0x604] ;  /* 0x0001810000067ab9 */ /* 0x000fc40000000800 */
[--C-:B------:R-:W-:Y:S01]  /*2460*/  FFMA R63, R63, UR6, -R10.reuse ;  /* 0x000000063f3f7c23 */ /* 0x100fe2000800080a */
[----:B------:R-:W-:Y:S01]  /*2470*/  ULDC UR6, c[0x0][0x604] ;  /* 0x0001810000067ab9 */ /* 0x000fe20000000800 */
[----:B------:R-:W-:Y:S01]  /*2480*/  @!P3 FMUL R15, R15, 0.5 ;  /* 0x3f0000000f0fb820 */ /* 0x000fe20000400000 */
[----:B------:R-:W3:Y:S01]  /*2490*/  MUFU.EX2 R35, R35 ;  /* 0x0000002300237308 */ /* 0x000ee20000000800 */
[----:B--2---:R-:W-:Y:S01]  /*24a0*/  @!P1 FMUL R31, R31, R31 ;  /* 0x0000001f1f1f9220 */ /* 0x004fe20000400000 */
[----:B------:R-:W-:Y:S01]  /*24b0*/  FSETP.GEU.AND P1, PT, R17, -126, PT ;  /* 0xc2fc00001100780b */ /* 0x000fe20003f2e000 */
[--C-:B------:R-:W-:Y:S01]  /*24c0*/  FFMA R19, R66, UR6, -R10.reuse ;  /* 0x0000000642137c23 */ /* 0x100fe2000800080a */
[----:B------:R-:W-:Y:S02]  /*24d0*/  ULDC UR6, c[0x0][0x604] ;  /* 0x0001810000067ab9 */ /* 0x000fe40000000800 */
[----:B------:R-:W-:Y:S01]  /*24e0*/  FFMA R67, R67, UR6, -R10 ;  /* 0x0000000643437c23 */ /* 0x000fe2000800080a */
[----:B------:R-:W-:Y:S01]  /*24f0*/  @!P5 FMUL R22, R22, 0.5 ;  /* 0x3f0000001616d820 */ /* 0x000fe20000400000 */
[----:B------:R-:W2:Y:S01]  /*2500*/  MUFU.EX2 R20, R20 ;  /* 0x0000001400147308 */ /* 0x000ea20000000800 */
[----:B-1----:R-:W-:Y:S01]  /*2510*/  @!P4 FMUL R18, R18, R18 ;  /* 0x000000121212c220 */ /* 0x002fe20000400000 */
[----:B------:R-:W-:Y:S01]  /*2520*/  FSETP.GEU.AND P4, PT, R26, -126, PT ;  /* 0xc2fc00001a00780b */ /* 0x000fe20003f8e000 */
[----:B------:R-:W-:-:S02]  /*2530*/  ULDC UR6, c[0x0][0x604] ;  /* 0x0001810000067ab9 */ /* 0x000fc40000000800 */
[--C-:B------:R-:W-:Y:S01]  /*2540*/  FFMA R21, R70, UR6, -R10.reuse ;  /* 0x0000000646157c23 */ /* 0x100fe2000800080a */
[----:B------:R-:W-:Y:S01]  /*2550*/  ULDC UR6, c[0x0][0x604] ;  /* 0x0001810000067ab9 */ /* 0x000fe20000000800 */
[----:B------:R-:W-:Y:S01]  /*2560*/  @!P1 FMUL R17, R17, 0.5 ;  /* 0x3f00000011119820 */ /* 0x000fe20000400000 */
[----:B------:R-:W1:Y:S01]  /*2570*/  MUFU.EX2 R15, R15 ;  /* 0x0000000f000f7308 */ /* 0x000e620000000800 */
[----:B---3--:R-:W-:Y:S01]  /*2580*/  @!P6 FMUL R35, R35, R35 ;  /* 0x000000232323e220 */ /* 0x008fe20000400000 */
[----:B------:R-:W-:Y:S01]  /*2590*/  FSETP.GEU.AND P6, PT, R58, -126, PT ;  /* 0xc2fc00003a00780b */ /* 0x000fe20003fce000 */
[----:B------:R-:W-:Y:S01]  /*25a0*/  FFMA R71, R71, UR6, -R10 ;  /* 0x0000000647477c23 */ /* 0x000fe2000800080a */
[----:B------:R-:W-:-:S03]  /*25b0*/  ULDC UR6, c[0x0][0x604] ;  /* 0x0001810000067ab9 */ /* 0x000fc60000000800 */
[----:B------:R-:W-:Y:S01]  /*25c0*/  @!P4 FMUL R26, R26, 0.5 ;  /* 0x3f0000001a1ac820 */ /* 0x000fe20000400000 */
[----:B------:R-:W3:Y:S01]  /*25d0*/  MUFU.EX2 R22, R22 ;  /* 0x0000001600167308 */ /* 0x000ee20000000800 */
[----:B--2---:R-:W-:Y:S01]  /*25e0*/  @!P2 FMUL R20, R20, R20 ;  /* 0x000000141414a220 */ /* 0x004fe20000400000 */
[----:B------:R-:W-:-:S05]  /*25f0*/  FSETP.GEU.AND P2, PT, R39, -126, PT ;  /* 0xc2fc00002700780b */ /* 0x000fca0003f4e000 */
[----:B------:R-:W-:Y:S01]  /*2600*/  @!P6 FMUL R58, R58, 0.5 ;  /* 0x3f0000003a3ae820 */ /* 0x000fe20000400000 */
[----:B------:R-:W2:Y:S01]  /*2610*/  MUFU.EX2 R17, R17 ;  /* 0x0000001100117308 */ /* 0x000ea20000000800 */
[----:B-1----:R-:W-:Y:S01]  /*2620*/  @!P3 FMUL R15, R15, R15 ;  /* 0x0000000f0f0fb220 */ /* 0x002fe20000400000 */
[----:B------:R-:W-:-:S05]  /*2630*/  FSETP.GEU.AND P3, PT, R30, -126, PT ;  /* 0xc2fc00001e00780b */ /* 0x000fca0003f6e000 */
[----:B------:R-:W-:Y:S01]  /*2640*/  @!P2 FMUL R39, R39, 0.5 ;  /* 0x3f0000002727a820 */ /* 0x000fe20000400000 */
[----:B------:R-:W1:Y:S01]  /*2650*/  MUFU.EX2 R62, R58 ;  /* 0x0000003a003e7308 */ /* 0x000e620000000800 */
[----:B---3--:R-:W-:Y:S01]  /*2660*/  @!P5 FMUL R22, R22, R22 ;  /* 0x000000161616d220 */ /* 0x008fe20000400000 */
[----:B------:R-:W-:-:S05]  /*2670*/  FSETP.GEU.AND P5, PT, R59, -126, PT ;  /* 0xc2fc00003b00780b */ /* 0x000fca0003fae000 */
        /* <DEDUP_REMOVED lines=17> */
[----:B------:R2:W4:Y:S01]  /*2790*/  MUFU.EX2 R66, R4 ;  /* 0x0000000400427308 */ /* 0x0005220000000800 */
[----:B-1----:R-:W-:Y:S01]  /*27a0*/  @!P5 FMUL R47, R47, R47 ;  /* 0x0000002f2f2fd220 */ /* 0x002fe20000400000 */
[----:B------:R-:W-:-:S05]  /*27b0*/  FSETP.GEU.AND P5, PT, R71, -126, PT ;  /* 0xc2fc00004700780b */ /* 0x000fca0003fae000 */
[----:B------:R-:W-:Y:S01]  /*27c0*/  @!P2 FMUL R67, R67, 0.5 ;  /* 0x3f0000004343a820 */ /* 0x000fe20000400000 */
[----:B------:R-:W1:Y:S01]  /*27d0*/  MUFU.EX2 R55, R63 ;  /* 0x0000003f00377308 */ /* 0x000e620000000800 */
[----:B---3--:R-:W-:Y:S01]  /*27e0*/  @!P3 FMUL R30, R30, R30 ;  /* 0x0000001e1e1eb220 */ /* 0x008fe20000400000 */
[----:B------:R-:W-:Y:S01]  /*27f0*/  FSETP.GEU.AND P3, PT, R19, -126, PT ;  /* 0xc2fc00001300780b */ /* 0x000fe20003f6e000 */
[--C-:B--2---:R-:W-:Y:S01]  /*2800*/  FFMA R4, R74, UR6, -R10.reuse ;  /* 0x000000064a047c23 */ /* 0x104fe2000800080a */
[----:B------:R-:W-:Y:S02]  /*2810*/  ULDC UR6, c[0x0][0x604] ;  /* 0x0001810000067ab9 */ /* 0x000fe40000000800 */
[----:B------:R-:W-:Y:S01]  /*2820*/  FFMA R75, R75, UR6, -R10 ;  /* 0x000000064b4b7c23 */ /* 0x000fe2000800080a */
[----:B------:R-:W-:Y:S01]  /*2830*/  @!P5 FMUL R71, R71, 0.5 ;  /* 0x3f0000004747d820 */ /* 0x000fe20000400000 */
[----:B------:R-:W2:Y:S01]  /*2840*/  MUFU.EX2 R74, R21 ;  /* 0x00000015004a7308 */ /* 0x000ea20000000800 */
[----:B----4-:R-:W-:Y:S01]  /*2850*/  @!P1 FMUL R66, R66, R66 ;  /* 0x0000004242429220 */ /* 0x010fe20000400000 */
[----:B------:R-:W-:Y:S01]  /*2860*/  FSETP.GEU.AND P1, PT, R4, -126, PT ;  /* 0xc2fc00000400780b */ /* 0x000fe20003f2e000 */
[----:B------:R-:W-:-:S04]  /*2870*/  ULDC UR6, c[0x0][0x604] ;  /* 0x0001810000067ab9 */ /* 0x000fc80000000800 */
[----:B------:R-:W-:Y:S01]  /*2880*/  @!P3 FMUL R19, R19, 0.5 ;  /* 0x3f0000001313b820 */ /* 0x000fe20000400000 */
[----:B------:R-:W3:Y:S01]  /*2890*/  MUFU.EX2 R51, R67 ;  /* 0x0000004300337308 */ /* 0x000ee20000000800 */
[----:B-1----:R-:W-:Y:S01]  /*28a0*/  @!P4 FMUL R55, R55, R55 ;  /* 0x000000373737c220 */ /* 0x002fe20000400000 */
[----:B------:R-:W-:-:S05]  /*28b0*/  FSETP.GEU.AND P4, PT, R75, -126, PT ;  /* 0xc2fc00004b00780b */ /* 0x000fca0003f8e000 */
[----:B------:R-:W-:Y:S01]  /*28c0*/  @!P1 FMUL R4, R4, 0.5 ;  /* 0x3f00000004049820 */ /* 0x000fe20000400000 */
[----:B------:R-:W1:Y:S01]  /*28d0*/  MUFU.EX2 R89, R71 ;  /* 0x0000004700597308 */ /* 0x000e620000000800 */
[----:B--2---:R-:W-:-:S06]  /*28e0*/  @!P6 FMUL R74, R74, R74 ;  /* 0x0000004a4a4ae220 */ /* 0x004fcc0000400000 */
[----:B------:R-:W-:Y:S01]  /*28f0*/  @!P4 FMUL R75, R75, 0.5 ;  /* 0x3f0000004b4bc820 */ /* 0x000fe20000400000 */
[----:B------:R2:W4:Y:S01]  /*2900*/  MUFU.EX2 R70, R19 ;  /* 0x0000001300467308 */ /* 0x0005220000000800 */
[----:B---3--:R-:W-:-:S07]  /*2910*/  @!P2 FMUL R51, R51, R51 ;  /* 0x000000333333a220 */ /* 0x008fce0000400000 */
[----:B------:R-:W3:Y:S01]  /*2920*/  MUFU.EX2 R91, R75 ;  /* 0x0000004b005b7308 */ /* 0x000ee20000000800 */
[--C-:B--2---:R-:W-:Y:S01]  /*2930*/  FFMA R19, R78, UR6, -R10.reuse ;  /* 0x000000064e137c23 */ /* 0x104fe2000800080a */
[----:B------:R-:W-:Y:S01]  /*2940*/  ULDC UR6, c[0x0][0x604] ;  /* 0x0001810000067ab9 */ /* 0x000fe20000000800 */
[----:B-1----:R-:W-:Y:S01]  /*2950*/  @!P5 FMUL R89, R89, R89 ;  /* 0x000000595959d220 */ /* 0x002fe20000400000 */
[--C-:B------:R-:W-:Y:S01]  /*2960*/  FFMA R79, R79, UR6, -R10.reuse ;  /* 0x000000064f4f7c23 */ /* 0x100fe2000800080a */
[----:B------:R-:W-:Y:S02]  /*2970*/  ULDC UR6, c[0x0][0x604] ;  /* 0x0001810000067ab9 */ /* 0x000fe40000000800 */
[----:B------:R-:W-:Y:S01]  /*2980*/  FFMA R21, R82, UR6, -R10 ;  /* 0x0000000652157c23 */ /* 0x000fe2000800080a */
[----:B------:R-:W-:Y:S01]  /*2990*/  ULDC UR6, c[0x0][0x604] ;  /* 0x0001810000067ab9 */ /* 0x000fe20000000800 */
[----:B------:R1:W2:Y:S01]  /*29a0*/  MUFU.EX2 R78, R4 ;  /* 0x00000004004e7308 */ /* 0x0002a20000000800 */
[----:B------:R-:W-:Y:S01]  /*29b0*/  FSETP.GEU.AND P2, PT, R79, -126, PT ;  /* 0xc2fc00004f00780b */ /* 0x000fe20003f4e000 */
[----:B----4-:R-:W-:Y:S01]  /*29c0*/  @!P3 FMUL R70, R70, R70 ;  /* 0x000000464646b220 */ /* 0x010fe20000400000 */
[----:B------:R-:W-:-:S02]  /*29d0*/  FSETP.GEU.AND P6, PT, R21, -126, PT ;  /* 0xc2fc00001500780b */ /* 0x000fc40003fce000 */
[----:B------:R-:W-:Y:S01]  /*29e0*/  FSETP.GEU.AND P3, PT, R19, -126, PT ;  /* 0xc2fc00001300780b */ /* 0x000fe20003f6e000 */
[----:B---3--:R-:W-:Y:S01]  /*29f0*/  @!P4 FMUL R91, R91, R91 ;  /* 0x0000005b5b5bc220 */ /* 0x008fe20000400000 */
[--C-:B-1----:R-:W-:Y:S01]  /*2a00*/  FFMA R4, R83, UR6, -R10.reuse ;  /* 0x0000000653047c23 */ /* 0x102fe2000800080a */
[----:B------:R-:W-:Y:S02]  /*2a10*/  ULDC UR6, c[0x0][0x604] ;  /* 0x0001810000067ab9 */ /* 0x000fe40000000800 */
[--C-:B------:R-:W-:Y:S01]  /*2a20*/  FFMA R43, R86, UR6, -R10.reuse ;  /* 0x00000006562b7c23 */ /* 0x100fe2000800080a */
[----:B------:R-:W-:Y:S01]  /*2a30*/  ULDC UR6, c[0x0][0x604] ;  /* 0x0001810000067ab9 */ /* 0x000fe20000000800 */
[----:B------:R-:W-:Y:S02]  /*2a40*/  FSETP.GEU.AND P5, PT, R4, -126, PT ;  /* 0xc2fc00000400780b */ /* 0x000fe40003fae000 */
[----:B------:R-:W-:Y:S02]  /*2a50*/  @!P2 FMUL R79, R79, 0.5 ;  /* 0x3f0000004f4fa820 */ /* 0x000fe40000400000 */
[----:B------:R-:W-:Y:S01]  /*2a60*/  @!P6 FMUL R21, R21, 0.5 ;  /* 0x3f0000001515e820 */ /* 0x000fe20000400000 */
[----:B------:R-:W-:Y:S01]  /*2a70*/  FFMA R10, R87, UR6, -R10 ;  /* 0x00000006570a7c23 */ /* 0x000fe2000800080a */
[----:B------:R-:W-:Y:S01]  /*2a80*/  ULDC UR6, c[0x0][0x604] ;  /* 0x0001810000067ab9 */ /* 0x000fe20000000800 */
[----:B------:R-:W-:Y:S01]  /*2a90*/  @!P3 FMUL R19, R19, 0.5 ;  /* 0x3f0000001313b820 */ /* 0x000fe20000400000 */
[----:B------:R-:W1:Y:S01]  /*2aa0*/  MUFU.EX2 R86, R21 ;  /* 0x0000001500567308 */ /* 0x000e620000000800 */
[----:B------:R-:W-:Y:S01]  /*2ab0*/  FMUL R3, R3, UR6 ;  /* 0x0000000603037c20 */ /* 0x000fe20008400000 */
[----:B------:R-:W-:Y:S01]  /*2ac0*/  ULDC UR6, c[0x0][0x604] ;  /* 0x0001810000067ab9 */ /* 0x000fe20000000800 */
[----:B------:R-:W-:Y:S01]  /*2ad0*/  FSETP.GEU.AND P4, PT, R10, -126, PT ;  /* 0xc2fc00000a00780b */ /* 0x000fe20003f8e000 */
[----:B--2---:R-:W-:Y:S01]  /*2ae0*/  @!P1 FMUL R78, R78, R78 ;  /* 0x0000004e4e4e9220 */ /* 0x004fe20000400000 */
[--C-:B------:R-:W-:Y:S01]  /*2af0*/  FFMA R24, R24, UR6, -R3.reuse ;  /* 0x0000000618187c23 */ /* 0x100fe20008000803 */
[----:B------:R-:W-:Y:S01]  /*2b00*/  ULDC UR6, c[0x0][0x604] ;  /* 0x0001810000067ab9 */ /* 0x000fe20000000800 */
[----:B------:R-:W-:Y:S01]  /*2b10*/  @!P5 FMUL R4, R4, 0.5 ;  /* 0x3f0000000404d820 */ /* 0x000fe20000400000 */
[----:B------:R-:W2:Y:S01]  /*2b20*/  MUFU.EX2 R83, R79 ;  /* 0x0000004f00537308 */ /* 0x000ea20000000800 */
[--C-:B------:R-:W-:Y:S01]  /*2b30*/  FFMA R25, R25, UR6, -R3.reuse ;  /* 0x0000000619197c23 */ /* 0x100fe20008000803 */
[----:B------:R-:W-:Y:S01]  /*2b40*/  ULDC UR6, c[0x0][0x604] ;  /* 0x0001810000067ab9 */ /* 0x000fe20000000800 */
[----:B------:R-:W-:Y:S01]  /*2b50*/  FSETP.GEU.AND P1, PT, R43, -126, PT ;  /* 0xc2fc00002b00780b */ /* 0x000fe20003f2e000 */
[--C-:B------:R-:W-:Y:S01]  /*2b60*/  FFMA R28, R28, UR6, -R3.reuse ;  /* 0x000000061c1c7c23 */ /* 0x100fe20008000803 */
[----:B------:R-:W-:Y:S01]  /*2b70*/  ULDC UR6, c[0x0][0x604] ;  /* 0x0001810000067ab9 */ /* 0x000fe20000000800 */
[----:B------:R-:W-:Y:S01]  /*2b80*/  FADD R46, R15, R78 ;  /* 0x0000004e0f2e7221 */ /* 0x000fe20000000000 */
[--C-:B------:R-:W-:Y:S01]  /*2b90*/  FFMA R29, R29, UR6, -R3.reuse ;  /* 0x000000061d1d7c23 */ /* 0x100fe20008000803 */
[----:B------:R-:W3:Y:S01]  /*2ba0*/  MUFU.EX2 R87, R4 ;  /* 0x0000000400577308 */ /* 0x000ee20000000800 */
[----:B-1----:R-:W-:Y:S01]  /*2bb0*/  @!P6 FMUL R86, R86, R86 ;  /* 0x000000565656e220 */ /* 0x002fe20000400000 */
[----:B------:R-:W-:Y:S01]  /*2bc0*/  FSETP.GEU.AND P6, PT, R28, -126, PT ;  /* 0xc2fc00001c00780b */ /* 0x000fe20003fce000 */
[----:B------:R-:W-:Y:S01]  /*2bd0*/  @!P4 FMUL R10, R10, 0.5 ;  /* 0x3f0000000a0ac820 */ /* 0x000fe20000400000 */
[----:B------:R-:W-:Y:S01]  /*2be0*/  ULDC UR6, c[0x0][0x604] ;  /* 0x0001810000067ab9 */ /* 0x000fe20000000800 */
[----:B------:R-:W-:Y:S01]  /*2bf0*/  FADD R58, R17, R86 ;  /* 0x00000056113a7221 */ /* 0x000fe20000000000 */
[--C-:B------:R-:W-:Y:S01]  /*2c00*/  FFMA R32, R32, UR6, -R3.reuse ;  /* 0x0000000620207c23 */ /* 0x100fe20008000803 */
[----:B------:R-:W-:Y:S01]  /*2c10*/  ULDC UR6, c[0x0][0x604] ;  /* 0x0001810000067ab9 */ /* 0x000fe20000000800 */
[----:B------:R-:W1:Y:S01]  /*2c20*/  MUFU.EX2 R82, R19 ;  /* 0x0000001300527308 */ /* 0x000e620000000800 */
[----:B--2---:R-:W-:Y:S01]  /*2c30*/  @!P2 FMUL R83, R83, R83 ;  /* 0x000000535353a220 */ /* 0x004fe20000400000 */
[----:B------:R-:W-:Y:S01]  /*2c40*/  FSETP.GEU.AND P2, PT, R25, -126, PT ;  /* 0xc2fc00001900780b */ /* 0x000fe20003f4e000 */
[--C-:B------:R-:W-:Y:S01]  /*2c50*/  FFMA R33, R33, UR6, -R3.reuse ;  /* 0x0000000621217c23 */ /* 0x100fe20008000803 */
[----:B------:R-:W-:Y:S01]  /*2c60*/  ULDC UR6, c[0x0][0x604] ;  /* 0x0001810000067ab9 */ /* 0x000fe20000000800 */
[----:B------:R-:W-:Y:S01]  /*2c70*/  @!P1 FMUL R43, R43, 0.5 ;  /* 0x3f0000002b2b9820 */ /* 0x000fe20000400000 */
[----:B------:R-:W-:Y:S01]  /*2c80*/  FFMA R36, R36, UR6, -R3 ;  /* 0x0000000624247c23 */ /* 0x000fe20008000803 */
[----:B------:R-:W-:Y:S01]  /*2c90*/  @!P6 FMUL R28, R28, 0.5 ;  /* 0x3f0000001c1ce820 */ /* 0x000fe20000400000 */
[----:B------:R-:W2:Y:S01]  /*2ca0*/  MUFU.EX2 R10, R10 ;  /* 0x0000000a000a7308 */ /* 0x000ea20000000800 */
[----:B---3--:R-:W-:Y:S01]  /*2cb0*/  @!P5 FMUL R87, R87, R87 ;  /* 0x000000575757d220 */ /* 0x008fe20000400000 */
[----:B------:R-:W-:Y:S01]  /*2cc0*/  FSETP.GEU.AND P5, PT, R29, -126, PT ;  /* 0xc2fc00001d00780b */ /* 0x000fe20003fae000 */
[----:B------:R-:W-:-:S02]  /*2cd0*/  ULDC UR6, c[0x0][0x604] ;  /* 0x0001810000067ab9 */ /* 0x000fc40000000800 */
[--C-:B------:R-:W-:Y:S01]  /*2ce0*/  FFMA R37, R37, UR6, -R3.reuse ;  /* 0x0000000625257c23 */ /* 0x100fe20008000803 */
[----:B------:R-:W-:Y:S01]  /*2cf0*/  ULDC UR6, c[0x0][0x604] ;  /* 0x0001810000067ab9 */ /* 0x000fe20000000800 */
[----:B------:R-:W-:Y:S01]  /*2d00*/  @!P2 FMUL R25, R25, 0.5 ;  /* 0x3f0000001919a820 */ /* 0x000fe20000400000 */
[----:B------:R-:W3:Y:S01]  /*2d10*/  MUFU.EX2 R28, R28 ;  /* 0x0000001c001c7308 */ /* 0x000ee20000000800 */
[----:B-1----:R-:W-:Y:S01]  /*2d20*/  @!P3 FMUL R82, R82, R82 ;  /* 0x000000525252b220 */ /* 0x002fe20000400000 */
[----:B------:R-:W-:Y:S01]  /*2d30*/  FSETP.GEU.AND P3, PT, R24, -126, PT ;  /* 0xc2fc00001800780b */ /* 0x000fe20003f6e000 */
[--C-:B------:R-:W-:Y:S01]  /*2d40*/  FFMA R40, R40, UR6, -R3.reuse ;  /* 0x0000000628287c23 */ /* 0x100fe20008000803 */
[----:B------:R-:W-:Y:S02]  /*2d50*/  ULDC UR6, c[0x0][0x604] ;  /* 0x0001810000067ab9 */ /* 0x000fe40000000800 */
[----:B------:R-:W-:Y:S01]  /*2d60*/  FFMA R41, R41, UR6, -R3 ;  /* 0x0000000629297c23 */ /* 0x000fe20008000803 */
[----:B------:R-:W-:Y:S01]  /*2d70*/  @!P5 FMUL R29, R29, 0.5 ;  /* 0x3f0000001d1dd820 */ /* 0x000fe20000400000 */
[----:B------:R-:W1:Y:S01]  /*2d80*/  MUFU.EX2 R19, R25 ;  /* 0x0000001900137308 */ /* 0x000e620000000800 */
[----:B--2---:R-:W-:Y:S01]  /*2d90*/  @!P4 FMUL R10, R10, R10 ;  /* 0x0000000a0a0ac220 */ /* 0x004fe20000400000 */
[----:B------:R-:W-:Y:S01]  /*2da0*/  FSETP.GEU.AND P4, PT, R33, -126, PT ;  /* 0xc2fc00002100780b */ /* 0x000fe20003f8e000 */
[----:B------:R-:W-:-:S02]  /*2db0*/  ULDC UR6, c[0x0][0x604] ;  /* 0x0001810000067ab9 */ /* 0x000fc40000000800 */
[--C-:B------:R-:W-:Y:S01]  /*2dc0*/  FFMA R44, R44, UR6, -R3.reuse ;  /* 0x000000062c2c7c23 */ /* 0x100fe20008000803 */
[----:B------:R-:W-:Y:S01]  /*2dd0*/  ULDC UR6, c[0x0][0x604] ;  /* 0x0001810000067ab9 */ /* 0x000fe20000000800 */
[----:B------:R-:W-:Y:S01]  /*2de0*/  @!P3 FMUL R24, R24, 0.5 ;  /* 0x3f0000001818b820 */ /* 0x000fe20000400000 */
[----:B------:R-:W2:Y:S01]  /*2df0*/  MUFU.EX2 R21, R29 ;  /* 0x0000001d00157308 */ /* 0x000ea20000000800 */
[----:B---3--:R-:W-:Y:S01]  /*2e00*/  @!P6 FMUL R28, R28, R28 ;  /* 0x0000001c1c1ce220 */ /* 0x008fe20000400000 */
[----:B------:R-:W-:Y:S01]  /*2e10*/  FSETP.GEU.AND P6, PT, R40, -126, PT ;  /* 0xc2fc00002800780b */ /* 0x000fe20003fce000 */
[--C-:B------:R-:W-:Y:S01]  /*2e20*/  FFMA R45, R45, UR6, -R3.reuse ;  /* 0x000000062d2d7c23 */ /* 0x100fe20008000803 */
[----:B------:R-:W-:Y:S02]  /*2e30*/  ULDC UR6, c[0x0][0x604] ;  /* 0x0001810000067ab9 */ /* 0x000fe40000000800 */
[----:B------:R-:W-:Y:S01]  /*2e40*/  FFMA R48, R48, UR6, -R3 ;  /* 0x0000000630307c23 */ /* 0x000fe20008000803 */
[----:B------:R-:W-:Y:S01]  /*2e50*/  @!P4 FMUL R33, R33, 0.5 ;  /* 0x3f0000002121c820 */ /* 0x000fe20000400000 */
[----:B------:R-:W3:Y:S01]  /*2e60*/  MUFU.EX2 R24, R24 ;  /* 0x0000001800187308 */ /* 0x000ee20000000800 */
[----:B-1----:R-:W-:Y:S01]  /*2e70*/  @!P2 FMUL R19, R19, R19 ;  /* 0x000000131313a220 */ /* 0x002fe20000400000 */
[----:B------:R-:W-:Y:S01]  /*2e80*/  FSETP.GEU.AND P2, PT, R37, -126, PT ;  /* 0xc2fc00002500780b */ /* 0x000fe20003f4e000 */
[----:B------:R-:W-:-:S02]  /*2e90*/  ULDC UR6, c[0x0][0x604] ;  /* 0x0001810000067ab9 */ /* 0x000fc40000000800 */
[--C-:B------:R-:W-:Y:S01]  /*2ea0*/  FFMA R49, R49, UR6, -R3.reuse ;  /* 0x0000000631317c23 */ /* 0x100fe20008000803 */
[----:B------:R-:W-:Y:S01]  /*2eb0*/  ULDC UR6, c[0x0][0x604] ;  /* 0x0001810000067ab9 */ /* 0x000fe20000000800 */
[----:B------:R-:W-:Y:S01]  /*2ec0*/  @!P6 FMUL R40, R40, 0.5 ;  /* 0x3f0000002828e820 */ /* 0x000fe20000400000 */
[----:B------:R-:W1:Y:S01]  /*2ed0*/  MUFU.EX2 R43, R43 ;  /* 0x0000002b002b7308 */ /* 0x000e620000000800 */
[----:B--2---:R-:W-:Y:S01]  /*2ee0*/  @!P5 FMUL R21, R21, R21 ;  /* 0x000000151515d220 */ /* 0x004fe20000400000 */
[----:B------:R-:W-:Y:S01]  /*2ef0*/  FSETP.GEU.AND P5, PT, R41, -126, PT ;  /* 0xc2fc00002900780b */ /* 0x000fe20003fae000 */
[--C-:B------:R-:W-:Y:S01]  /*2f00*/  FFMA R52, R52, UR6, -R3.reuse ;  /* 0x0000000634347c23 */ /* 0x100fe20008000803 */
[----:B------:R-:W-:Y:S02]  /*2f10*/  ULDC UR6, c[0x0][0x604] ;  /* 0x0001810000067ab9 */ /* 0x000fe40000000800 */
[----:B------:R-:W-:Y:S01]  /*2f20*/  FFMA R53, R53, UR6, -R3 ;  /* 0x0000000635357c23 */ /* 0x000fe20008000803 */
[----:B------:R-:W-:Y:S01]  /*2f30*/  @!P2 FMUL R37, R37, 0.5 ;  /* 0x3f0000002525a820 */ /* 0x000fe20000400000 */
[----:B------:R2:W4:Y:S01]  /*2f40*/  MUFU.EX2 R23, R33 ;  /* 0x0000002100177308 */ /* 0x0005220000000800 */
        /* <DEDUP_REMOVED lines=9> */
[----:B------:R-:W-:Y:S01]  /*2fe0*/  FFMA R4, R57, UR6, -R3 ;  /* 0x0000000639047c23 */ /* 0x000fe20008000803 */
[----:B------:R-:W-:Y:S01]  /*2ff0*/  ULDC UR6, c[0x0][0x604] ;  /* 0x0001810000067ab9 */ /* 0x000fe20000000800 */
[----:B--2---:R-:W-:Y:S01]  /*3000*/  FADD R33, R16, R51 ;  /* 0x0000003310217221 */ /* 0x004fe20000000000 */
[----:B------:R-:W-:Y:S01]  /*3010*/  FFMA R60, R60, UR6, -R3 ;  /* 0x000000063c3c7c23 */ /* 0x000fe20008000803 */
[----:B------:R-:W-:Y:S01]  /*3020*/  @!P3 FMUL R36, R36, 0.5 ;  /* 0x3f0000002424b820 */ /* 0x000fe20000400000 */
[----:B------:R-:W1:Y:S01]  /*3030*/  MUFU.EX2 R40, R40 ;  /* 0x0000002800287308 */ /* 0x000e620000000800 */
[----:B----4-:R-:W-:Y:S01]  /*3040*/  @!P4 FMUL R23, R23, R23 ;  /* 0x000000171717c220 */ /* 0x010fe20000400000 */
        /* <DEDUP_REMOVED lines=22> */
[----:B------:R-:W-:Y:S01]  /*31b0*/  FFMA R72, R72, UR6, -R3 ;  /* 0x0000000648487c23 */ /* 0x000fe20008000803 */
[----:B------:R-:W-:-:S03]  /*31c0*/  ULDC UR6, c[0x0][0x604] ;  /* 0x0001810000067ab9 */ /* 0x000fc60000000800 */
[----:B------:R-:W-:Y:S01]  /*31d0*/  @!P6 FMUL R52, R52, 0.5 ;  /* 0x3f0000003434e820 */ /* 0x000fe20000400000 */
[----:B------:R-:W2:Y:S01]  /*31e0*/  MUFU.EX2 R67, R45 ;  /* 0x0000002d00437308 */ /* 0x000ea20000000800 */
[----:B---3--:R-:W-:Y:S01]  /*31f0*/  @!P3 FMUL R36, R36, R36 ;  /* 0x000000242424b220 */ /* 0x008fe20000400000 */
[----:B------:R-:W-:-:S05]  /*3200*/  FSETP.GEU.AND P3, PT, R48, -126, PT ;  /* 0xc2fc00003000780b */ /* 0x000fca0003f6e000 */
[----:B------:R-:W-:Y:S01]  /*3210*/  @!P5 FMUL R53, R53, 0.5 ;  /* 0x3f0000003535d820 */ /* 0x000fe20000400000 */
[----:B------:R-:W3:Y:S01]  /*3220*/  MUFU.EX2 R71, R49 ;  /* 0x0000003100477308 */ /* 0x000ee20000000800 */
[----:B-1----:R-:W-:Y:S01]  /*3230*/  @!P1 FMUL R32, R32, R32 ;  /* 0x0000002020209220 */ /* 0x002fe20000400000 */
[----:B------:R-:W-:-:S05]  /*3240*/  FSETP.GEU.AND P1, PT, R44, -126, PT ;  /* 0xc2fc00002c00780b */ /* 0x000fca0003f2e000 */
[----:B------:R-:W-:Y:S01]  /*3250*/  @!P3 FMUL R48, R48, 0.5 ;  /* 0x3f0000003030b820 */ /* 0x000fe20000400000 */
[----:B------:R-:W1:Y:S01]  /*3260*/  MUFU.EX2 R38, R52 ;  /* 0x0000003400267308 */ /* 0x000e620000000800 */
[----:B--2---:R-:W-:Y:S01]  /*3270*/  @!P4 FMUL R67, R67, R67 ;  /* 0x000000434343c220 */ /* 0x004fe20000400000 */
[----:B------:R-:W-:-:S05]  /*3280*/  FSETP.GEU.AND P4, PT, R4, -126, PT ;  /* 0xc2fc00000400780b */ /* 0x000fca0003f8e000 */
        /* <DEDUP_REMOVED lines=13> */
[----:B------:R2:W4:Y:S01]  /*3360*/  MUFU.EX2 R52, R4 ;  /* 0x0000000400347308 */ /* 0x0005220000000800 */
[----:B---3--:R-:W-:Y:S01]  /*3370*/  @!P3 FMUL R48, R48, R48 ;  /* 0x000000303030b220 */ /* 0x008fe20000400000 */
[----:B------:R-:W-:-:S05]  /*3380*/  FSETP.GEU.AND P3, PT, R60, -126, PT ;  /* 0xc2fc00003c00780b */ /* 0x000fca0003f6e000 */
[----:B------:R-:W-:Y:S01]  /*3390*/  @!P5 FMUL R29, R29, 0.5 ;  /* 0x3f0000001d1dd820 */ /* 0x000fe20000400000 */
[----:B------:R3:W5:Y:S01]  /*33a0*/  MUFU.EX2 R54, R25 ;  /* 0x0000001900367308 */ /* 0x0007620000000800 */
[----:B--2---:R-:W-:Y:S01]  /*33b0*/  FFMA R4, R69, UR6, -R3 ;  /* 0x0000000645047c23 */ /* 0x004fe20008000803 */
[----:B------:R-:W-:Y:S01]  /*33c0*/  ULDC UR6, c[0x0][0x604] ;  /* 0x0001810000067ab9 */ /* 0x000fe20000000800 */
[----:B-1----:R-:W-:Y:S01]  /*33d0*/  @!P1 FMUL R34, R34, R34 ;  /* 0x0000002222229220 */ /* 0x002fe20000400000 */
[----:B------:R-:W-:-:S03]  /*33e0*/  FSETP.GEU.AND P1, PT, R56, -126, PT ;  /* 0xc2fc00003800780b */ /* 0x000fc60003f2e000 */
[----:B------:R-:W-:Y:S01]  /*33f0*/  @!P3 FMUL R60, R60, 0.5 ;  /* 0x3f0000003c3cb820 */ /* 0x000fe20000400000 */
[----:B------:R1:W2:Y:S01]  /*3400*/  MUFU.EX2 R65, R64 ;  /* 0x0000004000417308 */ /* 0x0002a20000000800 */
[--C-:B---3--:R-:W-:Y:S01]  /*3410*/  FFMA R25, R73, UR6, -R3.reuse ;  /* 0x0000000649197c23 */ /* 0x108fe20008000803 */
[----:B------:R-:W-:Y:S01]  /*3420*/  ULDC UR6, c[0x0][0x604] ;  /* 0x0001810000067ab9 */ /* 0x000fe20000000800 */
[----:B----4-:R-:W-:Y:S01]  /*3430*/  @!P4 FMUL R52, R52, R52 ;  /* 0x000000343434c220 */ /* 0x010fe20000400000 */
[--C-:B------:R-:W-:Y:S01]  /*3440*/  FFMA R80, R80, UR6, -R3.reuse ;  /* 0x0000000650507c23 */ /* 0x100fe20008000803 */
[----:B------:R-:W-:Y:S01]  /*3450*/  ULDC UR6, c[0x0][0x604] ;  /* 0x0001810000067ab9 */ /* 0x000fe20000000800 */
[----:B------:R-:W-:Y:S01]  /*3460*/  FSETP.GEU.AND P4, PT, R72, -126, PT ;  /* 0xc2fc00004800780b */ /* 0x000fe20003f8e000 */
[----:B------:R-:W-:Y:S01]  /*3470*/  FFMA R81, R81, UR6, -R3 ;  /* 0x0000000651517c23 */ /* 0x000fe20008000803 */
[----:B------:R3:W4:Y:S01]  /*3480*/  MUFU.EX2 R42, R29 ;  /* 0x0000001d002a7308 */ /* 0x0007220000000800 */
[----:B-----5:R-:W-:Y:S01]  /*3490*/  @!P2 FMUL R54, R54, R54 ;  /* 0x000000363636a220 */ /* 0x020fe20000400000 */
[----:B------:R-:W-:Y:S01]  /*34a0*/  FSETP.GEU.AND P2, PT, R25, -126, PT ;  /* 0xc2fc00001900780b */ /* 0x000fe20003f4e000 */
[----:B------:R-:W-:Y:S01]  /*34b0*/  @!P1 FMUL R56, R56, 0.5 ;  /* 0x3f00000038389820 */ /* 0x000fe20000400000 */
[----:B------:R-:W-:Y:S01]  /*34c0*/  ULDC UR6, c[0x0][0x604] ;  /* 0x0001810000067ab9 */ /* 0x000fe20000000800 */
[----:B-1----:R-:W-:Y:S01]  /*34d0*/  FADD R64, R26, R87 ;  /* 0x000000571a407221 */ /* 0x002fe20000000000 */
[----:B------:R-:W-:Y:S01]  /*34e0*/  FFMA R76, R76, UR6, -R3 ;  /* 0x000000064c4c7c23 */ /* 0x000fe20008000803 */
[----:B------:R-:W-:Y:S01]  /*34f0*/  ULDC UR6, c[0x0][0x604] ;  /* 0x0001810000067ab9 */ /* 0x000fe20000000800 */
[----:B------:R1:W5:Y:S01]  /*3500*/  MUFU.EX2 R61, R60 ;  /* 0x0000003c003d7308 */ /* 0x0003620000000800 */
[----:B--2---:R-:W-:Y:S01]  /*3510*/  @!P6 FMUL R65, R65, R65 ;  /* 0x000000414141e220 */ /* 0x004fe20000400000 */
[----:B------:R-:W-:Y:S01]  /*3520*/  FSETP.GEU.AND P6, PT, R80, -126, PT ;  /* 0xc2fc00005000780b */ /* 0x000fe20003fce000 */
[----:B------:R-:W-:Y:S01]  /*3530*/  @!P4 FMUL R72, R72, 0.5 ;  /* 0x3f0000004848c820 */ /* 0x000fe20000400000 */
[----:B---3--:R-:W-:Y:S01]  /*3540*/  FADD R29, R13, R70 ;  /* 0x000000460d1d7221 */ /* 0x008fe20000000000 */
[----:B------:R-:W-:Y:S01]  /*3550*/  FADD R90, R33, R64 ;  /* 0x00000040215a7221 */ /* 0x000fe20000000000 */
[----:B------:R-:W-:Y:S01]  /*3560*/  FADD R33, R22, R83 ;  /* 0x0000005316217221 */ /* 0x000fe20000000000 */
[----:B------:R-:W-:Y:S01]  /*3570*/  @!P2 FMUL R25, R25, 0.5 ;  /* 0x3f0000001919a820 */ /* 0x000fe20000400000 */
[----:B------:R-:W2:Y:S01]  /*3580*/  MUFU.EX2 R75, R56 ;  /* 0x00000038004b7308 */ /* 0x000ea20000000800 */
[----:B----4-:R-:W-:Y:S01]  /*3590*/  @!P5 FMUL R42, R42, R42 ;  /* 0x0000002a2a2ad220 */ /* 0x010fe20000400000 */
[----:B------:R-:W-:Y:S01]  /*35a0*/  FSETP.GEU.AND P5, PT, R81, -126, PT ;  /* 0xc2fc00005100780b */ /* 0x000fe20003fae000 */
[----:B------:R-:W-:Y:S01]  /*35b0*/  FADD R88, R29, R58 ;  /* 0x0000003a1d587221 */ /* 0x000fe20000000000 */
[----:B------:R-:W-:Y:S01]  /*35c0*/  FADD R58, R20, R91 ;  /* 0x0000005b143a7221 */ /* 0x000fe20000000000 */
[----:B------:R-:W-:Y:S01]  /*35d0*/  FADD R29, R27, R66 ;  /* 0x000000421b1d7221 */ /* 0x000fe20000000000 */
[----:B-1----:R-:W-:Y:S01]  /*35e0*/  FADD R60, R35, R82 ;  /* 0x00000052233c7221 */ /* 0x002fe20000000000 */
[----:B------:R-:W-:Y:S01]  /*35f0*/  @!P6 FMUL R80, R80, 0.5 ;  /* 0x3f0000005050e820 */ /* 0x000fe20000400000 */
[----:B------:R-:W1:Y:S01]  /*3600*/  MUFU.EX2 R73, R72 ;  /* 0x0000004800497308 */ /* 0x000e620000000800 */
[----:B-----5:R-:W-:Y:S01]  /*3610*/  @!P3 FMUL R61, R61, R61 ;  /* 0x0000003d3d3db220 */ /* 0x020fe20000400000 */
[----:B------:R-:W-:Y:S01]  /*3620*/  FSETP.GEU.AND P3, PT, R4, -126, PT ;  /* 0xc2fc00000400780b */ /* 0x000fe20003f6e000 */
[----:B------:R-:W-:Y:S01]  /*3630*/  FADD R53, R29, R60 ;  /* 0x0000003c1d357221 */ /* 0x000fe20000000000 */
[----:B------:R-:W-:Y:S01]  /*3640*/  FADD R29, R18, R89 ;  /* 0x00000059121d7221 */ /* 0x000fe20000000000 */
[C---:B------:R-:W-:Y:S01]  /*3650*/  FADD R60, R39.reuse, R10 ;  /* 0x0000000a273c7221 */ /* 0x040fe20000000000 */
[----:B------:R-:W-:Y:S01]  /*3660*/  F2FP.F16.F32.PACK_AB R39, R39, R30 ;  /* 0x0000001e2727723e */ /* 0x000fe200000000ff */
[----:B------:R-:W-:Y:S01]  /*3670*/  @!P5 FMUL R81, R81, 0.5 ;  /* 0x3f0000005151d820 */ /* 0x000fe20000400000 */
[----:B------:R3:W4:Y:S01]  /*3680*/  MUFU.EX2 R44, R25 ;  /* 0x00000019002c7308 */ /* 0x0007220000000800 */
[----:B--2---:R-:W-:Y:S01]  /*3690*/  @!P1 FMUL R75, R75, R75 ;  /* 0x0000004b4b4b9220 */ /* 0x004fe20000400000 */
[----:B------:R-:W-:-:S02]  /*36a0*/  FSETP.GEU.AND P1, PT, R68, -126, PT ;  /* 0xc2fc00004400780b */ /* 0x000fc40003f2e000 */
[----:B------:R-:W-:Y:S02]  /*36b0*/  F2FP.F16.F32.PACK_AB R27, R14, R27 ;  /* 0x0000001b0e1b723e */ /* 0x000fe400000000ff */
[----:B------:R-:W-:Y:S01]  /*36c0*/  F2FP.F16.F32.PACK_AB R35, R22, R35 ;  /* 0x000000231623723e */ /* 0x000fe200000000ff */
[----:B------:R-:W-:Y:S01]  /*36d0*/  @!P3 FMUL R4, R4, 0.5 ;  /* 0x3f0000000404b820 */ /* 0x000fe20000400000 */
[----:B------:R-:W2:Y:S01]  /*36e0*/  MUFU.EX2 R79, R80 ;  /* 0x00000050004f7308 */ /* 0x000ea20000000800 */
[----:B-1----:R-:W-:Y:S01]  /*36f0*/  @!P4 FMUL R73, R73, R73 ;  /* 0x000000494949c220 */ /* 0x002fe20000400000 */
[----:B------:R-:W-:Y:S01]  /*3700*/  FSETP.GEU.AND P4, PT, R76, -126, PT ;  /* 0xc2fc00004c00780b */ /* 0x000fe20003f8e000 */
[----:B---3--:R-:W-:Y:S02]  /*3710*/  FADD R25, R11, R62 ;  /* 0x0000003e0b197221 */ /* 0x008fe40000000000 */
[----:B------:R-:W-:Y:S02]  /*3720*/  FADD R37, R40, R73 ;  /* 0x0000004928257221 */ /* 0x000fe40000000000 */
[----:B------:R-:W-:Y:S01]  /*3730*/  FADD R45, R25, R46 ;  /* 0x0000002e192d7221 */ /* 0x000fe20000000000 */
[----:B------:R-:W1:Y:S01]  /*3740*/  MUFU.EX2 R56, R81 ;  /* 0x0000005100387308 */ /* 0x000e620000000800 */
[----:B----4-:R-:W-:Y:S01]  /*3750*/  @!P2 FMUL R44, R44, R44 ;  /* 0x0000002c2c2ca220 */ /* 0x010fe20000400000 */
[----:B------:R-:W-:Y:S01]  /*3760*/  FADD R25, R12, R47 ;  /* 0x0000002f0c197221 */ /* 0x000fe20000000000 */
[----:B------:R-:W-:Y:S01]  /*3770*/  @!P1 FMUL R68, R68, 0.5 ;  /* 0x3f00000044449820 */ /* 0x000fe20000400000 */
[----:B------:R-:W-:-:S02]  /*3780*/  FADD R45, R45, R88 ;  /* 0x000000582d2d7221 */ /* 0x000fc40000000000 */
[----:B------:R-:W-:Y:S01]  /*3790*/  FADD R49, R25, R58 ;  /* 0x0000003a19317221 */ /* 0x000fe20000000000 */
[----:B------:R-:W-:Y:S01]  /*37a0*/  FADD R58, R30, R43 ;  /* 0x0000002b1e3a7221 */ /* 0x000fe20000000000 */
[----:B------:R3:W4:Y:S01]  /*37b0*/  MUFU.EX2 R50, R4 ;  /* 0x0000000400327308 */ /* 0x0007220000000800 */
[----:B--2---:R-:W-:Y:S01]  /*37c0*/  @!P6 FMUL R79, R79, R79 ;  /* 0x0000004f4f4fe220 */ /* 0x004fe20000400000 */
[----:B------:R-:W-:Y:S01]  /*37d0*/  FADD R25, R31, R74 ;  /* 0x0000004a1f197221 */ /* 0x000fe20000000000 */
[----:B------:R-:W-:Y:S01]  /*37e0*/  @!P4 FMUL R76, R76, 0.5 ;  /* 0x3f0000004c4cc820 */ /* 0x000fe20000400000 */
[----:B------:R-:W-:Y:S01]  /*37f0*/  FADD R49, R49, R90 ;  /* 0x0000005a31317221 */ /* 0x000fe20000000000 */
[----:B------:R-:W-:Y:S01]  /*3800*/  FADD R64, R48, R79 ;  /* 0x0000004f30407221 */ /* 0x000fe20000000000 */
[----:B------:R-:W-:Y:S01]  /*3810*/  FADD R92, R25, R58 ;  /* 0x0000003a195c7221 */ /* 0x000fe20000000000 */
[----:B------:R-:W-:Y:S01]  /*3820*/  FADD R25, R19, R52 ;  /* 0x0000003413197221 */ /* 0x000fe20000000000 */
[----:B------:R2:W5:Y:S01]  /*3830*/  MUFU.EX2 R69, R68 ;  /* 0x0000004400457308 */ /* 0x0005620000000800 */
[--C-:B---3--:R-:W-:Y:S01]  /*3840*/  FFMA R4, R77, UR6, -R3.reuse ;  /* 0x000000064d047c23 */ /* 0x108fe20008000803 */
[----:B------:R-:W-:Y:S01]  /*3850*/  ULDC UR6, c[0x0][0x604] ;  /* 0x0001810000067ab9 */ /* 0x000fe20000000800 */
[----:B-1----:R-:W-:Y:S01]  /*3860*/  @!P5 FMUL R56, R56, R56 ;  /* 0x000000383838d220 */ /* 0x002fe20000400000 */
[--C-:B------:R-:W-:Y:S01]  /*3870*/  FFMA R84, R84, UR6, -R3.reuse ;  /* 0x0000000654547c23 */ /* 0x100fe20008000803 */
[----:B------:R-:W-:Y:S01]  /*3880*/  FFMA R3, R85, UR10, -R3 ;  /* 0x0000000a55037c23 */ /* 0x000fe20008000803 */
[----:B------:R-:W-:Y:S01]  /*3890*/  FSETP.GEU.AND P2, PT, R4, -126, PT ;  /* 0xc2fc00000400780b */ /* 0x000fe20003f4e000 */
[----:B------:R-:W-:Y:S01]  /*38a0*/  FADD R85, R29, R60 ;  /* 0x0000003c1d557221 */ /* 0x000fe20000000000 */
[----:B------:R-:W1:Y:S01]  /*38b0*/  MUFU.EX2 R77, R76 ;  /* 0x0000004c004d7308 */ /* 0x000e620000000800 */
[----:B------:R-:W-:Y:S01]  /*38c0*/  FSETP.GEU.AND P6, PT, R84, -126, PT ;  /* 0xc2fc00005400780b */ /* 0x000fe20003fce000 */
[----:B------:R-:W-:Y:S01]  /*38d0*/  FADD R29, R32, R65 ;  /* 0x00000041201d7221 */ /* 0x000fe20000000000 */
[----:B------:R-:W-:Y:S01]  /*38e0*/  FSETP.GEU.AND P5, PT, R3, -126, PT ;  /* 0xc2fc00000300780b */ /* 0x000fe20003fae000 */
[----:B------:R-:W-:Y:S01]  /*38f0*/  FADD R60, R63, R44 ;  /* 0x0000002c3f3c7221 */ /* 0x000fe20000000000 */
[----:B--2---:R-:W-:Y:S01]  /*3900*/  FADD R68, R71, R56 ;  /* 0x0000003847447221 */ /* 0x004fe20000000000 */
[----:B----4-:R-:W-:Y:S01]  /*3910*/  @!P3 FMUL R50, R50, R50 ;  /* 0x000000323232b220 */ /* 0x010fe20000400000 */
[----:B------:R-:W-:Y:S01]  /*3920*/  FADD R72, R29, R64 ;  /* 0x000000401d487221 */ /* 0x000fe20000000000 */
[----:B------:R-:W-:Y:S01]  /*3930*/  FADD R41, R25, R60 ;  /* 0x0000003c19297221 */ /* 0x000fe20000000000 */
[----:B-----5:R-:W-:Y:S01]  /*3940*/  @!P1 FMUL R69, R69, R69 ;  /* 0x0000004545459220 */ /* 0x020fe20000400000 */
[----:B------:R-:W-:Y:S01]  /*3950*/  FADD R29, R59, R50 ;  /* 0x000000323b1d7221 */ /* 0x000fe20000000000 */
[----:B------:R-:W-:Y:S01]  /*3960*/  @!P2 FMUL R4, R4, 0.5 ;  /* 0x3f0000000404a820 */ /* 0x000fe20000400000 */
[----:B------:R-:W-:Y:S01]  /*3970*/  FADD R92, R53, R92 ;  /* 0x0000005c355c7221 */ /* 0x000fe20000000000 */
[----:B------:R-:W-:Y:S01]  /*3980*/  FADD R25, R36, R69 ;  /* 0x0000004524197221 */ /* 0x000fe20000000000 */
[----:B------:R-:W-:Y:S01]  /*3990*/  @!P6 FMUL R84, R84, 0.5 ;  /* 0x3f0000005454e820 */ /* 0x000fe20000400000 */
[----:B------:R2:W3:Y:S01]  /*39a0*/  MUFU.EX2 R46, R4 ;  /* 0x00000004002e7308 */ /* 0x0004e20000000800 */
[----:B------:R-:W-:Y:S01]  /*39b0*/  @!P5 FMUL R3, R3, 0.5 ;  /* 0x3f0000000303d820 */ /* 0x000fe20000400000 */
[----:B-1----:R-:W-:Y:S01]  /*39c0*/  @!P4 FMUL R77, R77, R77 ;  /* 0x0000004d4d4dc220 */ /* 0x002fe20000400000 */
[----:B------:R-:W-:Y:S01]  /*39d0*/  FADD R45, R45, R92 ;  /* 0x0000005c2d2d7221 */ /* 0x000fe20000000000 */
[----:B------:R-:W-:-:S02]  /*39e0*/  F2FP.F16.F32.PACK_AB R30, R59, R36 ;  /* 0x000000243b1e723e */ /* 0x000fc400000000ff */
[----:B------:R-:W-:Y:S01]  /*39f0*/  FADD R60, R34, R77 ;  /* 0x0000004d223c7221 */ /* 0x000fe20000000000 */
[----:B------:R-:W-:Y:S01]  /*3a00*/  F2FP.F16.F32.PACK_AB R36, R71, R48 ;  /* 0x000000304724723e */ /* 0x000fe200000000ff */
[----:B------:R-:W1:Y:S01]  /*3a10*/  MUFU.EX2 R81, R84 ;  /* 0x0000005400517308 */ /* 0x000e620000000800 */
[----:B--2---:R-:W-:Y:S01]  /*3a20*/  FADD R4, R14, R55 ;  /* 0x000000370e047221 */ /* 0x004fe20000000000 */
[----:B------:R-:W-:Y:S02]  /*3a30*/  F2FP.F16.F32.PACK_AB R53, R47, R62 ;  /* 0x0000003e2f35723e */ /* 0x000fe400000000ff */
[----:B------:R-:W-:Y:S01]  /*3a40*/  F2FP.F16.F32.PACK_AB R48, R42, R65 ;  /* 0x000000412a30723e */ /* 0x000fe200000000ff */
[----:B------:R-:W-:Y:S01]  /*3a50*/  FADD R80, R4, R33 ;  /* 0x0000002104507221 */ /* 0x000fe20000000000 */
[----:B------:R-:W-:Y:S01]  /*3a60*/  FADD R4, R24, R75 ;  /* 0x0000004b18047221 */ /* 0x000fe20000000000 */
[----:B------:R-:W-:Y:S01]  /*3a70*/  FADD R33, R23, R42 ;  /* 0x0000002a17217221 */ /* 0x000fe20000000000 */
[----:B------:R2:W4:Y:S01]  /*3a80*/  MUFU.EX2 R58, R3 ;  /* 0x00000003003a7308 */ /* 0x0005220000000800 */
[----:B---3--:R-:W-:Y:S01]  /*3a90*/  @!P2 FMUL R46, R46, R46 ;  /* 0x0000002e2e2ea220 */ /* 0x008fe20000400000 */
[----:B------:R-:W-:Y:S01]  /*3aa0*/  FADD R37, R4, R37 ;  /* 0x0000002504257221 */ /* 0x000fe20000000000 */
[----:B------:R-:W-:Y:S01]  /*3ab0*/  FADD R76, R33, R68 ;  /* 0x00000044214c7221 */ /* 0x000fe20000000000 */
[----:B------:R-:W-:Y:S01]  /*3ac0*/  FADD R4, R21, R54 ;  /* 0x0000003615047221 */ /* 0x000fe20000000000 */
[----:B------:R-:W-:Y:S01]  /*3ad0*/  FADD R33, R67, R46 ;  /* 0x0000002e43217221 */ /* 0x000fe20000000000 */
[----:B------:R-:W-:Y:S01]  /*3ae0*/  FADD R37, R37, R72 ;  /* 0x0000004825257221 */ /* 0x000fe20000000000 */
[----:B------:R-:W-:Y:S01]  /*3af0*/  FADD R41, R41, R76 ;  /* 0x0000004c29297221 */ /* 0x000fe20000000000 */
[----:B------:R-:W-:Y:S01]  /*3b00*/  FADD R80, R80, R85 ;  /* 0x0000005550507221 */ /* 0x000fe20000000000 */
[----:B-1----:R-:W-:Y:S01]  /*3b10*/  @!P6 FMUL R81, R81, R81 ;  /* 0x000000515151e220 */ /* 0x002fe20000400000 */
[----:B--2---:R-:W-:Y:S01]  /*3b20*/  FADD R3, R28, R61 ;  /* 0x0000003d1c037221 */ /* 0x004fe20000000000 */
[----:B------:R-:W-:Y:S01]  /*3b30*/  FADD R4, R4, R33 ;  /* 0x0000002104047221 */ /* 0x000fe20000000000 */
[----:B------:R-:W-:Y:S01]  /*3b40*/  FADD R80, R49, R80 ;  /* 0x0000005031507221 */ /* 0x000fe20000000000 */
[----:B------:R-:W-:Y:S01]  /*3b50*/  FADD R64, R38, R81 ;  /* 0x0000005126407221 */ /* 0x000fe20000000000 */
[----:B------:R-:W-:Y:S01]  /*3b60*/  FADD R3, R3, R60 ;  /* 0x0000003c03037221 */ /* 0x000fe20000000000 */
[----:B------:R-:W-:Y:S01]  /*3b70*/  F2FP.F16.F32.PACK_AB R49, R51, R70 ;  /* 0x000000463331723e */ /* 0x000fe200000000ff */
[----:B----4-:R-:W-:Y:S01]  /*3b80*/  @!P5 FMUL R58, R58, R58 ;  /* 0x0000003a3a3ad220 */ /* 0x010fe20000400000 */
[----:B------:R-:W-:Y:S01]  /*3b90*/  FADD R64, R25, R64 ;  /* 0x0000004019407221 */ /* 0x000fe20000000000 */
[----:B------:R-:W-:-:S02]  /*3ba0*/  F2FP.F16.F32.PACK_AB R25, R12, R11 ;  /* 0x0000000b0c19723e */ /* 0x000fc400000000ff */
[----:B------:R-:W-:Y:S01]  /*3bb0*/  FADD R68, R57, R58 ;  /* 0x0000003a39447221 */ /* 0x000fe20000000000 */
[----:B------:R-:W-:Y:S01]  /*3bc0*/  FADD R64, R3, R64 ;  /* 0x0000004003407221 */ /* 0x000fe20000000000 */
[----:B------:R-:W-:Y:S01]  /*3bd0*/  IMAD.U32 R3, RZ, RZ, UR7 ;  /* 0x00000007ff037e24 */ /* 0x000fe2000f8e00ff */
[----:B------:R-:W-:Y:S01]  /*3be0*/  F2FP.F16.F32.PACK_AB R31, R18, R31 ;  /* 0x0000001f121f723e */ /* 0x000fe200000000ff */
[----:B------:R-:W-:Y:S01]  /*3bf0*/  FADD R29, R29, R68 ;  /* 0x000000441d1d7221 */ /* 0x000fe20000000000 */
[----:B------:R-:W-:Y:S01]  /*3c00*/  FADD R37, R37, R64 ;  /* 0x0000004025257221 */ /* 0x000fe20000000000 */
[----:B------:R1:W-:Y:S01]  /*3c10*/  SYNCS.ARRIVE.TRANS64.A1T0 RZ, [R3+UR25], RZ ;  /* 0x000000ff03ff79a7 */ /* 0x0003e20008100019 */
[----:B------:R-:W-:Y:S01]  /*3c20*/  F2FP.F16.F32.PACK_AB R33, R20, R15 ;  /* 0x0000000f1421723e */ /* 0x000fe200000000ff */
[----:B------:R-:W-:Y:S01]  /*3c30*/  FADD R4, R4, R29 ;  /* 0x0000001d04047221 */ /* 0x000fe20000000000 */
[----:B------:R-:W-:Y:S02]  /*3c40*/  F2FP.F16.F32.PACK_AB R29, R16, R13 ;  /* 0x0000000d101d723e */ /* 0x000fe400000000ff */
[----:B------:R-:W-:Y:S01]  /*3c50*/  F2FP.F16.F32.PACK_AB R55, R55, R66 ;  /* 0x000000423737723e */ /* 0x000fe200000000ff */
[----:B------:R-:W-:Y:S01]  /*3c60*/  FADD R60, R41, R4 ;  /* 0x00000004293c7221 */ /* 0x000fe20000000000 */
[----:B------:R-:W-:Y:S01]  /*3c70*/  FADD R4, R45, R80 ;  /* 0x000000502d047221 */ /* 0x000fe20000000000 */
[----:B------:R-:W-:-:S02]  /*3c80*/  F2FP.F16.F32.PACK_AB R51, R89, R74 ;  /* 0x0000004a5933723e */ /* 0x000fc400000000ff */
[----:B-1----:R-:W-:Y:S01]  /*3c90*/  FADD R3, R37, R60 ;  /* 0x0000003c25037221 */ /* 0x002fe20000000000 */
[----:B------:R-:W-:Y:S02]  /*3ca0*/  F2FP.F16.F32.PACK_AB R37, R26, R17 ;  /* 0x000000111a25723e */ /* 0x000fe400000000ff */
[----:B------:R-:W-:Y:S02]  /*3cb0*/  F2FP.F16.F32.PACK_AB R26, R21, R28 ;  /* 0x0000001c151a723e */ /* 0x000fe400000000ff */
[----:B------:R-:W-:Y:S02]  /*3cc0*/  F2FP.F16.F32.PACK_AB R28, R23, R32 ;  /* 0x00000020171c723e */ /* 0x000fe400000000ff */
[----:B------:R-:W-:Y:S02]  /*3cd0*/  F2FP.F16.F32.PACK_AB R32, R63, R40 ;  /* 0x000000283f20723e */ /* 0x000fe400000000ff */
[----:B------:R-:W-:Y:S02]  /*3ce0*/  F2FP.F16.F32.PACK_AB R45, R91, R78 ;  /* 0x0000004e5b2d723e */ /* 0x000fe400000000ff */
[----:B------:R-:W-:-:S02]  /*3cf0*/  F2FP.F16.F32.PACK_AB R47, R83, R82 ;  /* 0x00000052532f723e */ /* 0x000fc400000000ff */
        /* <DEDUP_REMOVED lines=10> */
[----:B------:R-:W-:Y:S01]  /*3da0*/  F2FP.F16.F32.PACK_AB R42, R58, R81 ;  /* 0x000000513a2a723e */ /* 0x000fe200000000ff */
[----:B------:R-:W-:Y:S06]  /*3db0*/  @!P0 BRA `(.L_x_19) ;  /* 0x0000000000048947 */ /* 0x000fec0003800000 */
[----:B------:R-:W-:Y:S01]  /*3dc0*/  BPT.TRAP 0x1 ;  /* 0x000000040000795c */ /* 0x000fe20000300000 */
.L_x_19:
[----:B------:R-:W1:Y:S02]  /*3dd0*/  SYNCS.PHASECHK.TRANS64.TRYWAIT P1, [UR38+0x1e008], R9 ;  /* 0x01e00809ff0075a7 */ /* 0x000e640008020166 */
[----:B-1----:R-:W-:Y:S05]  /*3de0*/  @!P1 BRA `(.L_x_20) ;  /* 0x000000b400409947 */ /* 0x002fea0003800000 */
.L_x_110:
[----:B------:R-:W-:Y:S01]  /*3df0*/  UIADD3 UR6, UR24, 0x500, URZ ;  /* 0x0000050018067890 */ /* 0x000fe2000fffe03f */
[----:B------:R-:W-:Y:S01]  /*3e00*/  WARPGROUP.ARRIVE ;  /* 0x00000000000079c5 */ /* 0x000fe20000000000 */
[----:B------:R-:W-:Y:S01]  /*3e10*/  UMOV UR7, 0xc0000010 ;  /* 0xc000001000077882 */ /* 0x000fe20000000000 */
[----:B------:R-:W-:Y:S01]  /*3e20*/  UIADD3 UR10, UR24, 0x600, URZ ;  /* 0x00000600180a7890 */ /* 0x000fe2000fffe03f */
[----:B------:R-:W-:Y:S01]  /*3e30*/  F2FP.F16.F32.PACK_AB R43, R10, R43 ;  /* 0x0000002b0a2b723e */ /* 0x000fe200000000ff */
[----:B------:R-:W-:Y:S01]  /*3e40*/  UMOV UR11, 0xc0000010 ;  /* 0xc0000010000b7882 */ /* 0x000fe20000000000 */
[----:B------:R-:W-:Y:S01]  /*3e50*/  UIADD3 UR14, UR24, 0x700, URZ ;  /* 0x00000700180e7890 */ /* 0x000fe2000fffe03f */
[----:B------:R-:W-:Y:S02]  /*3e60*/  UMOV UR15, 0xc0000010 ;  /* 0xc0000010000f7882 */ /* 0x000fe40000000000 */
[----:B------:R-:W-:Y:S01]  /*3e70*/  HGMMA.64x16x16.F32 R120, R24, gdesc[UR4].tnspB, RZ, !UPT, gsb0 ;  /* 0x4020000418787df0 */ /* 0x000fe2000c0008ff */
[----:B------:R-:W-:Y:S01]  /*3e80*/  UIADD3 UR18, UR24, 0x800, URZ ;  /* 0x0000080018127890 */ /* 0x000fe2000fffe03f */
[----:B------:R-:W-:Y:S01]  /*3e90*/  UMOV UR19, 0xc0000010 ;  /* 0xc000001000137882 */ /* 0x000fe20000000000 */
[----:B------:R-:W-:Y:S01]  /*3ea0*/  UIADD3 UR6, UR24, 0x900, URZ ;  /* 0x0000090018067890 */ /* 0x000fe2000fffe03f */
[----:B------:R-:W-:Y:S01]  /*3eb0*/  UMOV UR7, 0xc0000010 ;  /* 0xc000001000077882 */ /* 0x000fe20000000000 */
[----:B------:R-:W-:-:S02]  /*3ec0*/  WARPGROUP.DEPBAR.LE gsb0, 0x0 ;  /* 0x00008000000079c5 */ /* 0x000fc40000010000 */
[----:B------:R-:W-:-:S06]  /*3ed0*/  WARPGROUP.ARRIVE ;  /* 0x00000000000079c5 */ /* 0x000fcc0000000000 */
[----:B------:R-:W-:Y:S01]  /*3ee0*/  HGMMA.64x16x16.F32 R112, R24, gdesc[UR8].tnspB, RZ, !UPT, gsb0 ;  /* 0x4020000818707df0 */ /* 0x000fe2000c0008ff */
[----:B------:R-:W-:Y:S01]  /*3ef0*/  UIADD3 UR10, UR24, 0x620, URZ ;  /* 0x00000620180a7890 */ /* 0x000fe2000fffe03f */
[----:B------:R-:W-:Y:S01]  /*3f00*/  UMOV UR11, 0xc0000010 ;  /* 0xc0000010000b7882 */ /* 0x000fe20000000000 */
[----:B------:R-:W-:Y:S02]  /*3f10*/  WARPGROUP.DEPBAR.LE gsb0, 0x0 ;  /* 0x00008000000079c5 */ /* 0x000fe40000010000 */
        /* <DEDUP_REMOVED lines=16> */
[----:B------:R-:W-:Y:S01]  /*4020*/  HGMMA.64x16x16.F32 R120, R28, gdesc[UR4].tnspB, R120, gsb0 ;  /* 0x402000041c787df0 */ /* 0x000fe20008000878 */
        /* <DEDUP_REMOVED lines=154> */
[----:B------:R-:W-:Y:S03]  /*49d0*/  HGMMA.64x16x16.F32 R112, R40, gdesc[UR8].tnspB, R112, gsb0 ;  /* 0x4020000828707df0 */ /* 0x000fe60008000870 */
        /* <DEDUP_REMOVED lines=10> */
[----:B------:R-:W-:Y:S05]  /*4a80*/  @!P0 BRA `(.L_x_21) ;  /* 0x0000000000048947 */ /* 0x000fea0003800000 */
[----:B------:R-:W-:Y:S01]  /*4a90*/  BPT.TRAP 0x1 ;  /* 0x000000040000795c */ /* 0x000fe20000300000 */
.L_x_21:
[----:B------:R-:W-:Y:S01]  /*4aa0*/  UISETP.EQ.AND UP0, UPT, UR37, URZ, !UP0 ;  /* 0x0000003f2500728c */ /* 0x000fe2000c702270 */
[----:B-1----:R-:W-:Y:S01]  /*4ab0*/  MOV R9, RZ ;  /* 0x000000ff00097202 */ /* 0x002fe20000000f00 */
[----:B------:R-:W-:Y:S02]  /*4ac0*/  UIADD3 UR6, UR38, 0x1e028, URZ ;  /* 0x0001e02826067890 */ /* 0x000fe4000fffe03f */
[----:B------:R-:W-:Y:S02]  /*4ad0*/  USEL UR7, URZ, 0x1, !UP0 ;  /* 0x000000013f077887 */ /* 0x000fe4000c000000 */
[----:B------:R-:W-:Y:S02]  /*4ae0*/  UPRMT UR6, URZ, 0x654, UR6 ;  /* 0x000006543f067896 */ /* 0x000fe40008000006 */
[----:B------:R-:W-:-:S04]  /*4af0*/  USEL UR7, UR7, 0x2, UP1 ;  /* 0x0000000207077887 */ /* 0x000fc80008800000 */
[----:B------:R-:W-:-:S03]  /*4b00*/  UISETP.GT.U32.AND UP0, UPT, UR7, 0x1, UPT ;  /* 0x000000010700788c */ /* 0x000fc6000bf04070 */
[----:B------:R-:W-:Y:S03]  /*4b10*/  SYNCS.ARRIVE.TRANS64.RED.A1T0 RZ, [UR6], RZ ;  /* 0x000000ffffff79a7 */ /* 0x000fe60008100406 */
[----:B------:R-:W-:-:S13]  /*4b20*/  PLOP3.LUT P1, PT, PT, PT, UP0, 0x80, 0x0 ;  /* 0x000000000000781c */ /* 0x000fda0003f2f008 */
[----:B------:R-:W-:Y:S05]  /*4b30*/  @P1 BRA `(.L_x_22) ;  /* 0x0000000000041947 */ /* 0x000fea0003800000 */
[----:B------:R-:W-:Y:S01]  /*4b40*/  BPT.TRAP 0x1 ;  /* 0x000000040000795c */ /* 0x000fe20000300000 */
.L_x_22:
[C---:B------:R-:W-:Y:S01]  /*4b50*/  ISETP.GE.AND P2, PT, R8.reuse, 0x3, PT ;  /* 0x000000030800780c */ /* 0x040fe20003f46270 */
[----:B------:R-:W-:Y:S01]  /*4b60*/  UMOV UR25, 0x1 ;  /* 0x0000000100197882 */ /* 0x000fe20000000000 */
[----:B------:R-:W-:Y:S01]  /*4b70*/  UMOV UR27, 0x2 ;  /* 0x00000002001b7882 */ /* 0x000fe20000000000 */
[----:B------:R-:W-:Y:S01]  /*4b80*/  VIADD R7, R7, 0x80 ;  /* 0x0000008007077836 */ /* 0x000fe20000000000 */
[----:B------:R-:W-:-:S09]  /*4b90*/  IADD3 R8, R8, -0x1, RZ ;  /* 0xffffffff08087810 */ /* 0x000fd20007ffe0ff */
[----:B------:R-:W-:Y:S05]  /*4ba0*/  @!P2 BRA `(.L_x_23) ;  /* 0x000000340000a947 */ /* 0x000fea0003800000 */
[----:B------:R-:W-:Y:S01]  /*4bb0*/  IMAD.MOV.U32 R13, RZ, RZ, R5 ;  /* 0x000000ffff0d7224 */ /* 0x000fe200078e0005 */
[----:B------:R-:W-:Y:S01]  /*4bc0*/  MOV R11, R6 ;  /* 0x00000006000b7202 */ /* 0x000fe20000000f00 */
[----:B------:R-:W-:Y:S01]  /*4bd0*/  IMAD.MOV.U32 R9, RZ, RZ, RZ ;  /* 0x000000ffff097224 */ /* 0x000fe200078e00ff */
[----:B------:R-:W-:Y:S01]  /*4be0*/  UMOV UR27, 0x2 ;  /* 0x00000002001b7882 */ /* 0x000fe20000000000 */
[----:B------:R-:W-:Y:S01]  /*4bf0*/  UMOV UR25, 0x1 ;  /* 0x0000000100197882 */ /* 0x000fe20000000000 */
[----:B------:R-:W-:-:S05]  /*4c00*/  ULDC UR29, c[0x0][0x604] ;  /* 0x00018100001d7ab9 */ /* 0x000fca0000000800 */
.L_x_34:
[----:B------:R-:W-:-:S13]  /*4c10*/  PLOP3.LUT P3, PT, PT, PT, UP1, 0x80, 0x0 ;  /* 0x000000000000781c */ /* 0x000fda0003f6f018 */
[----:B------:R-:W-:Y:S05]  /*4c20*/  @!P3 BRA `(.L_x_24) ;  /* 0x000000000004b947 */ /* 0x000fea0003800000 */
[----:B------:R-:W-:Y:S01]  /*4c30*/  BPT.TRAP 0x1 ;  /* 0x000000040000795c */ /* 0x000fe20000300000 */
.L_x_24:
[----:B------:R-:W-:Y:S01]  /*4c40*/  ULEA UR6, UR27, UR38, 0x3 ;  /* 0x000000261b067291 */ /* 0x000fe2000f8e183f */
[----:B------:R-:W-:-:S08]  /*4c50*/  SHF.L.U32 R5, R9, 0x1f, RZ ;  /* 0x0000001f09057819 */ /* 0x000fd000000006ff */
[----:B------:R-:W1:Y:S02]  /*4c60*/  SYNCS.PHASECHK.TRANS64.TRYWAIT P2, [UR6+0x1e000], R5 ;  /* 0x01e00005ff0075a7 */ /* 0x000e640008040146 */
[----:B-1----:R-:W-:Y:S05]  /*4c70*/  @!P2 BRA `(.L_x_25) ;  /* 0x000000a400b4a947 */ /* 0x002fea0003800000 */
.L_x_111:
[----:B------:R-:W-:Y:S01]  /*4c80*/  UIMAD UR6, UR27, 0x500, UR26 ;  /* 0x000005001b0678a4 */ /* 0x000fe2000f8e021a */
[----:B------:R-:W-:Y:S01]  /*4c90*/  WARPGROUP.ARRIVE ;  /* 0x00000000000079c5 */ /* 0x000fe20000000000 */
[----:B------:R-:W-:Y:S01]  /*4ca0*/  UMOV UR7, 0xc0000010 ;  /* 0xc000001000077882 */ /* 0x000fe20000000000 */
[----:B------:R-:W-:Y:S01]  /*4cb0*/  UMOV UR19, 0xc0000010 ;  /* 0xc000001000137882 */ /* 0x000fe20000000000 */
[----:B------:R-:W-:Y:S02]  /*4cc0*/  UIADD3 UR18, UR6, 0x100, URZ ;  /* 0x0000010006127890 */ /* 0x000fe4000fffe03f */
[----:B------:R-:W-:Y:S01]  /*4cd0*/  UIADD3 UR22, UR6, 0x200, URZ ;  /* 0x0000020006167890 */ /* 0x000fe2000fffe03f */
[----:B------:R-:W-:Y:S02]  /*4ce0*/  UMOV UR23, 0xc0000010 ;  /* 0xc000001000177882 */ /* 0x000fe40000000000 */
[----:B------:R-:W-:Y:S01]  /*4cf0*/  HGMMA.64x128x16.F32 R24, gdesc[UR4], RZ, !UPT, gsb0 ;  /* 0x01e00000041879f0 */ /* 0x000fe2000c0008ff */
[----:B------:R-:W-:Y:S01]  /*4d00*/  UIADD3 UR10, UR6, 0x300, URZ ;  /* 0x00000300060a7890 */ /* 0x000fe2000fffe03f */
[----:B------:R-:W-:Y:S01]  /*4d10*/  UMOV UR11, 0xc0000010 ;  /* 0xc0000010000b7882 */ /* 0x000fe20000000000 */
[----:B------:R-:W-:Y:S01]  /*4d20*/  UIADD3 UR14, UR6, 0x400, URZ ;  /* 0x00000400060e7890 */ /* 0x000fe2000fffe03f */
[----:B------:R-:W-:Y:S01]  /*4d30*/  UMOV UR15, 0xc0000010 ;  /* 0xc0000010000f7882 */ /* 0x000fe20000000000 */
[----:B------:R-:W-:-:S04]  /*4d40*/  UIADD3 UR6, UR27, 0x1, URZ ;  /* 0x000000011b067890 */ /* 0x000fc8000fffe03f */
[----:B------:R-:W-:-:S04]  /*4d50*/  UISETP.NE.AND UP0, UPT, UR6, 0x5, UPT ;  /* 0x000000050600788c */ /* 0x000fc8000bf05270 */
[----:B------:R-:W-:Y:S02]  /*4d60*/  USEL UR7, URZ, 0x1, UP0 ;  /* 0x000000013f077887 */ /* 0x000fe40008000000 */
[----:B------:R-:W-:-:S04]  /*4d70*/  USEL UR6, UR6, URZ, UP0 ;  /* 0x0000003f06067287 */ /* 0x000fc80008000000 */
[----:B------:R-:W-:Y:S01]  /*4d80*/  LOP3.LUT R9, R9, UR7, RZ, 0x3c, !PT ;  /* 0x0000000709097c12 */ /* 0x000fe2000f8e3cff */
        /* <DEDUP_REMOVED lines=13> */
[----:B------:R-:W-:Y:S05]  /*4e60*/  @!P3 BRA `(.L_x_26) ;  /* 0x000000000004b947 */ /* 0x000fea0003800000 */
[----:B------:R-:W-:Y:S01]  /*4e70*/  BPT.TRAP 0x1 ;  /* 0x000000040000795c */ /* 0x000fe20000300000 */
.L_x_26:
[----:B-1----:R-:W-:Y:S01]  /*4e80*/  FMNMX R6, R24, R13, !PT ;  /* 0x0000000d18067209 */ /* 0x002fe20007800000 */
[----:B------:R-:W-:Y:S01]  /*4e90*/  ULEA UR7, UR6, UR38, 0x3 ;  /* 0x0000002606077291 */ /* 0x000fe2000f8e183f */
[----:B------:R-:W-:Y:S02]  /*4ea0*/  FMNMX R12, R26, R11, !PT ;  /* 0x0000000b1a0c7209 */ /* 0x000fe40007800000 */
[----:B------:R-:W-:Y:S02]  /*4eb0*/  FMNMX R5, R25, R6, !PT ;  /* 0x0000000619057209 */ /* 0x000fe40007800000 */
[----:B------:R-:W-:Y:S02]  /*4ec0*/  FMNMX R15, R27, R12, !PT ;  /* 0x0000000c1b0f7209 */ /* 0x000fe40007800000 */
[----:B------:R-:W-:Y:S02]  /*4ed0*/  FMNMX R6, R28, R5, !PT ;  /* 0x000000051c067209 */ /* 0x000fe40007800000 */
[----:B------:R-:W-:-:S02]  /*4ee0*/  FMNMX R12, R30, R15, !PT ;  /* 0x0000000f1e0c7209 */ /* 0x000fc40007800000 */
[----:B------:R-:W-:Y:S02]  /*4ef0*/  FMNMX R5, R29, R6, !PT ;  /* 0x000000061d057209 */ /* 0x000fe40007800000 */
[----:B------:R-:W-:Y:S02]  /*4f00*/  FMNMX R17, R31, R12, !PT ;  /* 0x0000000c1f117209 */ /* 0x000fe40007800000 */
[----:B------:R-:W-:-:S04]  /*4f10*/  FMNMX R6, R32, R5, !PT ;  /* 0x0000000520067209 */ /* 0x000fc80007800000 */
        /* <DEDUP_REMOVED lines=26> */
[----:B------:R-:W-:-:S05]  /*50c0*/  FMNMX R6, R85, R6, !PT ;  /* 0x0000000655067209 */ /* 0x000fca0007800000 */
[----:B------:R-:W1:Y:S02]  /*50d0*/  SHFL.BFLY PT, R5, R6, 0x1, 0x1f ;  /* 0x0c201f0006057f89 */ /* 0x000e6400000e0000 */
[----:B-1----:R-:W-:Y:S02]  /*50e0*/  FMNMX R10, R6, R5, !PT ;  /* 0x00000005060a7209 */ /* 0x002fe40007800000 */
[----:B------:R-:W-:-:S03]  /*50f0*/  FMNMX R6, R34, R17, !PT ;  /* 0x0000001122067209 */ /* 0x000fc60007800000 */
[----:B------:R-:W1:Y:S01]  /*5100*/  SHFL.BFLY PT, R5, R10, 0x2, 0x1f ;  /* 0x0c401f000a057f89 */ /* 0x000e6200000e0000 */
[----:B------:R-:W-:-:S04]  /*5110*/  FMNMX R19, R35, R6, !PT ;  /* 0x0000000623137209 */ /* 0x000fc80007800000 */
[----:B------:R-:W-:-:S04]  /*5120*/  FMNMX R6, R38, R19, !PT ;  /* 0x0000001326067209 */ /* 0x000fc80007800000 */
[----:B------:R-:W-:-:S04]  /*5130*/  FMNMX R19, R39, R6, !PT ;  /* 0x0000000627137209 */ /* 0x000fc80007800000 */
[----:B------:R-:W-:-:S04]  /*5140*/  FMNMX R6, R42, R19, !PT ;  /* 0x000000132a067209 */ /* 0x000fc80007800000 */
[----:B------:R-:W-:-:S04]  /*5150*/  FMNMX R21, R43, R6, !PT ;  /* 0x000000062b157209 */ /* 0x000fc80007800000 */
[----:B------:R-:W-:Y:S02]  /*5160*/  FMNMX R6, R46, R21, !PT ;  /* 0x000000152e067209 */ /* 0x000fe40007800000 */
[----:B-1----:R-:W-:Y:S02]  /*5170*/  FMNMX R5, R10, R5, !PT ;  /* 0x000000050a057209 */ /* 0x002fe40007800000 */
[----:B------:R-:W-:Y:S02]  /*5180*/  FMNMX R23, R47, R6, !PT ;  /* 0x000000062f177209 */ /* 0x000fe40007800000 */
[C---:B------:R-:W-:Y:S02]  /*5190*/  FSETP.NEU.AND P2, PT, R5.reuse, -INF , PT ;  /* 0xff8000000500780b */ /* 0x040fe40003f4d000 */
[----:B------:R-:W-:Y:S02]  /*51a0*/  FMNMX R6, R50, R23, !PT ;  /* 0x0000001732067209 */ /* 0x000fe40007800000 */
[----:B------:R-:W-:-:S02]  /*51b0*/  FSEL R16, R5, RZ, P2 ;  /* 0x000000ff05107208 */ /* 0x000fc40001000000 */
[----:B------:R-:W-:-:S03]  /*51c0*/  FMNMX R23, R51, R6, !PT ;  /* 0x0000000633177209 */ /* 0x000fc60007800000 */
[----:B------:R-:W-:Y:S01]  /*51d0*/  FMUL R128, R16, UR29 ;  /* 0x0000001d10807c20 */ /* 0x000fe20008400000 */
[----:B------:R-:W-:Y:S01]  /*51e0*/  FMNMX R6, R54, R23, !PT ;  /* 0x0000001736067209 */ /* 0x000fe20007800000 */
[----:B------:R-:W-:Y:S02]  /*51f0*/  FADD R16, -R16, R13 ;  /* 0x0000000d10107221 */ /* 0x000fe40000000100 */
[--C-:B------:R-:W-:Y:S01]  /*5200*/  FFMA R24, R24, UR29, -R128.reuse ;  /* 0x0000001d18187c23 */ /* 0x100fe20008000880 */
[--C-:B------:R-:W-:Y:S01]  /*5210*/  FFMA R15, R25, UR29, -R128.reuse ;  /* 0x0000001d190f7c23 */ /* 0x100fe20008000880 */
[--C-:B------:R-:W-:Y:S01]  /*5220*/  FFMA R10, R28, UR29, -R128.reuse ;  /* 0x0000001d1c0a7c23 */ /* 0x100fe20008000880 */
[--C-:B------:R-:W-:Y:S01]  /*5230*/  FFMA R19, R33, UR29, -R128.reuse ;  /* 0x0000001d21137c23 */ /* 0x100fe20008000880 */
[--C-:B------:R-:W-:Y:S01]  /*5240*/  FFMA R17, R29, UR29, -R128.reuse ;  /* 0x0000001d1d117c23 */ /* 0x100fe20008000880 */
[----:B------:R-:W-:Y:S01]  /*5250*/  FSETP.GEU.AND P6, PT, R24, -126, PT ;  /* 0xc2fc00001800780b */ /* 0x000fe20003fce000 */
        /* <DEDUP_REMOVED lines=9> */
[--C-:B------:R-:W-:Y:S01]  /*52f0*/  FFMA R23, R41, UR29, -R128.reuse ;  /* 0x0000001d29177c23 */ /* 0x100fe20008000880 */
[--C-:B------:R-:W-:Y:S01]  /*5300*/  FFMA R33, R45, UR29, -R128.reuse ;  /* 0x0000001d2d217c23 */ /* 0x100fe20008000880 */
[--C-:B------:R-:W-:Y:S01]  /*5310*/  FFMA R20, R48, UR29, -R128.reuse ;  /* 0x0000001d30147c23 */ /* 0x100fe20008000880 */
[----:B------:R-:W-:Y:S01]  /*5320*/  @!P6 FMUL R24, R24, 0.5 ;  /* 0x3f0000001818e820 */ /* 0x000fe20000400000 */
[--C-:B------:R-:W-:Y:S01]  /*5330*/  FFMA R45, R53, UR29, -R128.reuse ;  /* 0x0000001d352d7c23 */ /* 0x100fe20008000880 */
[----:B------:R-:W-:Y:S01]  /*5340*/  @!P3 FMUL R15, R15, 0.5 ;  /* 0x3f0000000f0fb820 */ /* 0x000fe20000400000 */
[----:B------:R-:W-:Y:S01]  /*5350*/  FMNMX R25, R55, R6, !PT ;  /* 0x0000000637197209 */ /* 0x000fe20007800000 */
[----:B------:R-:W-:Y:S01]  /*5360*/  @!P4 FMUL R10, R10, 0.5 ;  /* 0x3f0000000a0ac820 */ /* 0x000fe20000400000 */
[--C-:B------:R-:W-:Y:S01]  /*5370*/  FFMA R37, R49, UR29, -R128.reuse ;  /* 0x0000001d31257c23 */ /* 0x100fe20008000880 */
[----:B------:R-:W1:Y:S01]  /*5380*/  MUFU.EX2 R24, R24 ;  /* 0x0000001800187308 */ /* 0x000e620000000800 */
[----:B------:R-:W-:Y:S01]  /*5390*/  @!P5 FMUL R17, R17, 0.5 ;  /* 0x3f0000001111d820 */ /* 0x000fe20000400000 */
[----:B------:R-:W-:Y:S01]  /*53a0*/  @!P2 FMUL R28, R28, 0.5 ;  /* 0x3f0000001c1ca820 */ /* 0x000fe20000400000 */
[----:B------:R-:W-:Y:S01]  /*53b0*/  FMNMX R6, R58, R25, !PT ;  /* 0x000000193a067209 */ /* 0x000fe20007800000 */
[--C-:B------:R-:W-:Y:S01]  /*53c0*/  FFMA R22, R52, UR29, -R128.reuse ;  /* 0x0000001d34167c23 */ /* 0x100fe20008000880 */
[--C-:B------:R-:W-:Y:S01]  /*53d0*/  FFMA R49, R56, UR29, -R128.reuse ;  /* 0x0000001d38317c23 */ /* 0x100fe20008000880 */
[--C-:B------:R-:W-:Y:S01]  /*53e0*/  FFMA R32, R57, UR29, -R128.reuse ;  /* 0x0000001d39207c23 */ /* 0x100fe20008000880 */
[----:B------:R-:W-:Y:S01]  /*53f0*/  FMNMX R25, R59, R6, !PT ;  /* 0x000000063b197209 */ /* 0x000fe20007800000 */
[----:B------:R-:W2:Y:S01]  /*5400*/  MUFU.EX2 R15, R15 ;  /* 0x0000000f000f7308 */ /* 0x000ea20000000800 */
[--C-:B------:R-:W-:Y:S01]  /*5410*/  FFMA R57, R64, UR29, -R128.reuse ;  /* 0x0000001d40397c23 */ /* 0x100fe20008000880 */
[--C-:B------:R-:W-:Y:S01]  /*5420*/  FFMA R53, R60, UR29, -R128.reuse ;  /* 0x0000001d3c357c23 */ /* 0x100fe20008000880 */
[----:B------:R-:W-:Y:S01]  /*5430*/  FMNMX R6, R62, R25, !PT ;  /* 0x000000193e067209 */ /* 0x000fe20007800000 */
[--C-:B------:R-:W-:Y:S01]  /*5440*/  FFMA R36, R61, UR29, -R128.reuse ;  /* 0x0000001d3d247c23 */ /* 0x100fe20008000880 */
[--C-:B------:R-:W-:Y:S01]  /*5450*/  FFMA R44, R65, UR29, -R128.reuse ;  /* 0x0000001d412c7c23 */ /* 0x100fe20008000880 */
[--C-:B------:R-:W-:Y:S01]  /*5460*/  FFMA R65, R68, UR29, -R128.reuse ;  /* 0x0000001d44417c23 */ /* 0x100fe20008000880 */
[----:B------:R-:W-:Y:S01]  /*5470*/  FMNMX R25, R63, R6, !PT ;  /* 0x000000063f197209 */ /* 0x000fe20007800000 */
[----:B------:R-:W3:Y:S01]  /*5480*/  MUFU.EX2 R10, R10 ;  /* 0x0000000a000a7308 */ /* 0x000ee20000000800 */
[----:B-1----:R-:W-:Y:S01]  /*5490*/  @!P6 FMUL R24, R24, R24 ;  /* 0x000000181818e220 */ /* 0x002fe20000400000 */
[----:B------:R-:W-:Y:S01]  /*54a0*/  FSETP.GEU.AND P6, PT, R19, -126, PT ;  /* 0xc2fc00001300780b */ /* 0x000fe20003fce000 */
[--C-:B------:R-:W-:Y:S01]  /*54b0*/  FFMA R52, R73, UR29, -R128.reuse ;  /* 0x0000001d49347c23 */ /* 0x100fe20008000880 */
[----:B------:R-:W-:Y:S01]  /*54c0*/  FMNMX R6, R66, R25, !PT ;  /* 0x0000001942067209 */ /* 0x000fe20007800000 */
[--C-:B------:R-:W-:Y:S01]  /*54d0*/  FFMA R48, R69, UR29, -R128.reuse ;  /* 0x0000001d45307c23 */ /* 0x100fe20008000880 */
[--C-:B------:R-:W-:Y:S01]  /*54e0*/  FFMA R69, R72, UR29, -R128.reuse ;  /* 0x0000001d48457c23 */ /* 0x100fe20008000880 */
[--C-:B------:R-:W-:Y:S01]  /*54f0*/  FFMA R73, R76, UR29, -R128.reuse ;  /* 0x0000001d4c497c23 */ /* 0x100fe20008000880 */
[----:B------:R-:W1:Y:S01]  /*5500*/  MUFU.EX2 R17, R17 ;  /* 0x0000001100117308 */ /* 0x000e620000000800 */
[----:B--2---:R-:W-:Y:S01]  /*5510*/  @!P3 FMUL R15, R15, R15 ;  /* 0x0000000f0f0fb220 */ /* 0x004fe20000400000 */
[----:B------:R-:W-:Y:S01]  /*5520*/  FSETP.GEU.AND P3, PT, R12, -126, PT ;  /* 0xc2fc00000c00780b */ /* 0x000fe20003f6e000 */
[--C-:B------:R-:W-:Y:S01]  /*5530*/  FFMA R56, R77, UR29, -R128.reuse ;  /* 0x0000001d4d387c23 */ /* 0x100fe20008000880 */
[----:B------:R-:W-:Y:S01]  /*5540*/  FMNMX R25, R67, R6, !PT ;  /* 0x0000000643197209 */ /* 0x000fe20007800000 */
[--C-:B------:R-:W-:Y:S01]  /*5550*/  FFMA R64, R81, UR29, -R128.reuse ;  /* 0x0000001d51407c23 */ /* 0x100fe20008000880 */
[--C-:B------:R-:W-:Y:S01]  /*5560*/  FFMA R77, R80, UR29, -R128.reuse ;  /* 0x0000001d504d7c23 */ /* 0x100fe20008000880 */
[----:B------:R-:W-:Y:S01]  /*5570*/  @!P6 FMUL R19, R19, 0.5 ;  /* 0x3f0000001313e820 */ /* 0x000fe20000400000 */
[----:B------:R-:W2:Y:S01]  /*5580*/  MUFU.EX2 R28, R28 ;  /* 0x0000001c001c7308 */ /* 0x000ea20000000800 */
[----:B---3--:R-:W-:Y:S01]  /*5590*/  @!P4 FMUL R10, R10, R10 ;  /* 0x0000000a0a0ac220 */ /* 0x008fe20000400000 */
[----:B------:R-:W-:Y:S01]  /*55a0*/  FSETP.GEU.AND P4, PT, R21, -126, PT ;  /* 0xc2fc00001500780b */ /* 0x000fe20003f8e000 */
[--C-:B------:R-:W-:Y:S01]  /*55b0*/  FFMA R68, R85, UR29, -R128.reuse ;  /* 0x0000001d55447c23 */ /* 0x100fe20008000880 */
[----:B------:R-:W-:Y:S01]  /*55c0*/  FMNMX R6, R70, R25, !PT ;  /* 0x0000001946067209 */ /* 0x000fe20007800000 */
[----:B------:R-:W-:Y:S01]  /*55d0*/  FFMA R81, R84, UR29, -R128 ;  /* 0x0000001d54517c23 */ /* 0x000fe20008000880 */
[----:B------:R-:W-:Y:S01]  /*55e0*/  FMUL R16, R16, UR29 ;  /* 0x0000001d10107c20 */ /* 0x000fe20008400000 */
[----:B------:R-:W-:Y:S01]  /*55f0*/  @!P3 FMUL R12, R12, 0.5 ;  /* 0x3f0000000c0cb820 */ /* 0x000fe20000400000 */
[----:B------:R-:W3:Y:S01]  /*5600*/  MUFU.EX2 R19, R19 ;  /* 0x0000001300137308 */ /* 0x000ee20000000800 */
[----:B-1----:R-:W-:Y:S01]  /*5610*/  @!P5 FMUL R17, R17, R17 ;  /* 0x000000111111d220 */ /* 0x002fe20000400000 */
[----:B------:R-:W-:-:S02]  /*5620*/  FSETP.GEU.AND P5, PT, R14, -126, PT ;  /* 0xc2fc00000e00780b */ /* 0x000fc40003fae000 */
[----:B------:R-:W-:-:S03]  /*5630*/  FMNMX R25, R71, R6, !PT ;  /* 0x0000000647197209 */ /* 0x000fc60007800000 */
[----:B------:R-:W-:Y:S01]  /*5640*/  @!P4 FMUL R21, R21, 0.5 ;  /* 0x3f0000001515c820 */ /* 0x000fe20000400000 */
[----:B------:R-:W1:Y:S01]  /*5650*/  MUFU.EX2 R12, R12 ;  /* 0x0000000c000c7308 */ /* 0x000e620000000800 */
[----:B--2---:R-:W-:Y:S01]  /*5660*/  @!P2 FMUL R28, R28, R28 ;  /* 0x0000001c1c1ca220 */ /* 0x004fe20000400000 */
[----:B------:R-:W-:Y:S02]  /*5670*/  FSETP.GEU.AND P2, PT, R23, -126, PT ;  /* 0xc2fc00001700780b */ /* 0x000fe40003f4e000 */
[----:B------:R-:W-:-:S03]  /*5680*/  FMNMX R6, R74, R25, !PT ;  /* 0x000000194a067209 */ /* 0x000fc60007800000 */
[----:B------:R-:W-:Y:S01]  /*5690*/  @!P5 FMUL R14, R14, 0.5 ;  /* 0x3f0000000e0ed820 */ /* 0x000fe20000400000 */
[----:B------:R-:W2:Y:S01]  /*56a0*/  MUFU.EX2 R21, R21 ;  /* 0x0000001500157308 */ /* 0x000ea20000000800 */
[----:B---3--:R-:W-:Y:S01]  /*56b0*/  @!P6 FMUL R19, R19, R19 ;  /* 0x000000131313e220 */ /* 0x008fe20000400000 */
[----:B------:R-:W-:Y:S02]  /*56c0*/  FSETP.GEU.AND P6, PT, R18, -126, PT ;  /* 0xc2fc00001200780b */ /* 0x000fe40003fce000 */
[----:B------:R-:W-:-:S03]  /*56d0*/  FMNMX R25, R75, R6, !PT ;  /* 0x000000064b197209 */ /* 0x000fc60007800000 */
[----:B------:R-:W-:Y:S01]  /*56e0*/  @!P2 FMUL R23, R23, 0.5 ;  /* 0x3f0000001717a820 */ /* 0x000fe20000400000 */
[----:B------:R-:W3:Y:S01]  /*56f0*/  MUFU.EX2 R14, R14 ;  /* 0x0000000e000e7308 */ /* 0x000ee20000000800 */
[----:B-1----:R-:W-:Y:S01]  /*5700*/  @!P3 FMUL R12, R12, R12 ;  /* 0x0000000c0c0cb220 */ /* 0x002fe20000400000 */
[----:B------:R-:W-:Y:S02]  /*5710*/  FSETP.GEU.AND P3, PT, R33, -126, PT ;  /* 0xc2fc00002100780b */ /* 0x000fe40003f6e000 */
        /* <DEDUP_REMOVED lines=29> */
[----:B------:R-:W-:Y:S01]  /*58f0*/  FSETP.GEU.AND P4, PT, R32, -126, PT ;  /* 0xc2fc00002000780b */ /* 0x000fe20003f8e000 */
[----:B------:R-:W1:Y:S04]  /*5900*/  SHFL.BFLY PT, R25, R6, 0x1, 0x1f ;  /* 0x0c201f0006197f89 */ /* 0x000e6800000e0000 */
[----:B------:R-:W-:Y:S01]  /*5910*/  @!P3 FMUL R49, R49, 0.5 ;  /* 0x3f0000003131b820 */ /* 0x000fe20000400000 */
[----:B------:R-:W4:Y:S01]  /*5920*/  MUFU.EX2 R45, R45 ;  /* 0x0000002d002d7308 */ /* 0x000f220000000800 */
        /* <DEDUP_REMOVED lines=8> */
[----:B----4-:R-:W-:Y:S01]  /*59b0*/  @!P6 FMUL R45, R45, R45 ;  /* 0x0000002d2d2de220 */ /* 0x010fe20000400000 */
[----:B------:R-:W-:Y:S02]  /*59c0*/  FSETP.GEU.AND P6, PT, R57, -126, PT ;  /* 0xc2fc00003900780b */ /* 0x000fe40003fce000 */
[----:B-1----:R-:W-:-:S03]  /*59d0*/  FMNMX R6, R6, R25, !PT ;  /* 0x0000001906067209 */ /* 0x002fc60007800000 */
[----:B------:R-:W-:Y:S01]  /*59e0*/  @!P2 FMUL R36, R36, 0.5 ;  /* 0x3f0000002424a820 */ /* 0x000fe20000400000 */
[----:B------:R-:W1:Y:S01]  /*59f0*/  MUFU.EX2 R53, R53 ;  /* 0x0000003500357308 */ /* 0x000e620000000800 */
[----:B--2---:R-:W-:Y:S01]  /*5a00*/  @!P3 FMUL R49, R49, R49 ;  /* 0x000000313131b220 */ /* 0x004fe20000400000 */
[----:B------:R-:W-:Y:S01]  /*5a10*/  FSETP.GEU.AND P3, PT, R44, -126, PT ;  /* 0xc2fc00002c00780b */ /* 0x000fe20003f6e000 */
[----:B------:R-:W2:Y:S04]  /*5a20*/  SHFL.BFLY PT, R25, R6, 0x2, 0x1f ;  /* 0x0c401f0006197f89 */ /* 0x000ea800000e0000 */
[----:B------:R-:W-:Y:S01]  /*5a30*/  @!P6 FMUL R57, R57, 0.5 ;  /* 0x3f0000003939e820 */ /* 0x000fe20000400000 */
[----:B------:R-:W4:Y:S01]  /*5a40*/  MUFU.EX2 R36, R36 ;  /* 0x0000002400247308 */ /* 0x000f220000000800 */
        /* <DEDUP_REMOVED lines=8> */
[----:B----4-:R-:W-:Y:S01]  /*5ad0*/  @!P2 FMUL R36, R36, R36 ;  /* 0x000000242424a220 */ /* 0x010fe20000400000 */
[----:B------:R-:W-:Y:S02]  /*5ae0*/  FSETP.GEU.AND P2, PT, R69, -126, PT ;  /* 0xc2fc00004500780b */ /* 0x000fe40003f4e000 */
[----:B--2---:R-:W-:-:S03]  /*5af0*/  FMNMX R6, R6, R25, !PT ;  /* 0x0000001906067209 */ /* 0x004fc60007800000 */
[----:B------:R-:W-:Y:S01]  /*5b00*/  @!P5 FMUL R48, R48, 0.5 ;  /* 0x3f0000003030d820 */ /* 0x000fe20000400000 */
[----:B------:R-:W2:Y:S01]  /*5b10*/  MUFU.EX2 R65, R65 ;  /* 0x0000004100417308 */ /* 0x000ea20000000800 */
[----:B---3--:R-:W-:Y:S01]  /*5b20*/  @!P6 FMUL R57, R57, R57 ;  /* 0x000000393939e220 */ /* 0x008fe20000400000 */
[----:B------:R-:W-:-:S03]  /*5b30*/  FSETP.GEU.AND P6, PT, R52, -126, PT ;  /* 0xc2fc00003400780b */ /* 0x000fc60003fce000 */
[----:B------:R-:W-:Y:S01]  /*5b40*/  FADD R13, R28, R57 ;  /* 0x000000391c0d7221 */ /* 0x000fe20000000000 */
[----:B------:R-:W-:Y:S01]  /*5b50*/  F2FP.F16.F32.PACK_AB R28, R19, R28 ;  /* 0x0000001c131c723e */ /* 0x000fe200000000ff */
        /* <DEDUP_REMOVED lines=15> */
[----:B------:R-:W-:-:S04]  /*5c50*/  FSETP.NEU.AND P2, PT, R6, -INF , PT ;  /* 0xff8000000600780b */ /* 0x000fc80003f4d000 */
[----:B------:R-:W-:Y:S01]  /*5c60*/  FSEL R60, R6, RZ, P2 ;  /* 0x000000ff063c7208 */ /* 0x000fe20001000000 */
[----:B------:R-:W-:Y:S01]  /*5c70*/  @!P5 FMUL R77, R77, 0.5 ;  /* 0x3f0000004d4dd820 */ /* 0x000fe20000400000 */
[----:B------:R-:W1:Y:S01]  /*5c80*/  MUFU.EX2 R56, R56 ;  /* 0x0000003800387308 */ /* 0x000e620000000800 */
[----:B--2---:R-:W-:Y:S01]  /*5c90*/  @!P6 FMUL R52, R52, R52 ;  /* 0x000000343434e220 */ /* 0x004fe20000400000 */
[----:B------:R-:W-:Y:S01]  /*5ca0*/  FSETP.GEU.AND P6, PT, R64, -126, PT ;  /* 0xc2fc00004000780b */ /* 0x000fe20003fce000 */
[----:B------:R-:W-:Y:S01]  /*5cb0*/  FMUL R61, R60, UR29 ;  /* 0x0000001d3c3d7c20 */ /* 0x000fe20008400000 */
[----:B------:R-:W-:-:S03]  /*5cc0*/  FSETP.GEU.AND P2, PT, R81, -126, PT ;  /* 0xc2fc00005100780b */ /* 0x000fc60003f4e000 */
[--C-:B------:R-:W-:Y:S01]  /*5cd0*/  FFMA R25, R26, UR29, -R61.reuse ;  /* 0x0000001d1a197c23 */ /* 0x100fe2000800083d */
[----:B------:R-:W2:Y:S01]  /*5ce0*/  MUFU.EX2 R77, R77 ;  /* 0x0000004d004d7308 */ /* 0x000ea20000000800 */
[----:B---3--:R-:W-:Y:S01]  /*5cf0*/  @!P3 FMUL R73, R73, R73 ;  /* 0x000000494949b220 */ /* 0x008fe20000400000 */
[----:B------:R-:W-:Y:S01]  /*5d00*/  FSETP.GEU.AND P3, PT, R68, -126, PT ;  /* 0xc2fc00004400780b */ /* 0x000fe20003f6e000 */
[--C-:B------:R-:W-:Y:S01]  /*5d10*/  FFMA R26, R27, UR29, -R61.reuse ;  /* 0x0000001d1b1a7c23 */ /* 0x100fe2000800083d */
[--C-:B------:R-:W-:Y:S01]  /*5d20*/  FFMA R27, R30, UR29, -R61.reuse ;  /* 0x0000001d1e1b7c23 */ /* 0x100fe2000800083d */
[--C-:B------:R-:W-:Y:S01]  /*5d30*/  FFMA R29, R34, UR29, -R61.reuse ;  /* 0x0000001d221d7c23 */ /* 0x100fe2000800083d */
[--C-:B------:R-:W-:Y:S01]  /*5d40*/  FFMA R35, R35, UR29, -R61.reuse ;  /* 0x0000001d23237c23 */ /* 0x100fe2000800083d */
[----:B------:R-:W-:Y:S01]  /*5d50*/  @!P6 FMUL R64, R64, 0.5 ;  /* 0x3f0000004040e820 */ /* 0x000fe20000400000 */
[--C-:B------:R-:W-:Y:S01]  /*5d60*/  FFMA R39, R39, UR29, -R61.reuse ;  /* 0x0000001d27277c23 */ /* 0x100fe2000800083d */
[----:B-1----:R-:W-:Y:S01]  /*5d70*/  @!P4 FMUL R56, R56, R56 ;  /* 0x000000383838c220 */ /* 0x002fe20000400000 */
[----:B------:R-:W-:Y:S01]  /*5d80*/  FSETP.GEU.AND P4, PT, R25, -126, PT ;  /* 0xc2fc00001900780b */ /* 0x000fe20003f8e000 */
[----:B------:R-:W-:Y:S01]  /*5d90*/  @!P2 FMUL R81, R81, 0.5 ;  /* 0x3f0000005151a820 */ /* 0x000fe20000400000 */
[--C-:B------:R-:W-:Y:S01]  /*5da0*/  FFMA R31, R31, UR29, -R61.reuse ;  /* 0x0000001d1f1f7c23 */ /* 0x100fe2000800083d */
[----:B------:R-:W1:Y:S01]  /*5db0*/  MUFU.EX2 R64, R64 ;  /* 0x0000004000407308 */ /* 0x000e620000000800 */
[--C-:B------:R-:W-:Y:S01]  /*5dc0*/  FFMA R41, R42, UR29, -R61.reuse ;  /* 0x0000001d2a297c23 */ /* 0x100fe2000800083d */
[----:B------:R-:W-:Y:S01]  /*5dd0*/  @!P3 FMUL R68, R68, 0.5 ;  /* 0x3f0000004444b820 */ /* 0x000fe20000400000 */
[--C-:B------:R-:W-:Y:S01]  /*5de0*/  FFMA R42, R43, UR29, -R61.reuse ;  /* 0x0000001d2b2a7c23 */ /* 0x100fe2000800083d */
[----:B--2---:R-:W-:Y:S01]  /*5df0*/  @!P5 FMUL R77, R77, R77 ;  /* 0x0000004d4d4dd220 */ /* 0x004fe20000400000 */
[----:B------:R-:W-:Y:S01]  /*5e00*/  FSETP.GEU.AND P5, PT, R26, -126, PT ;  /* 0xc2fc00001a00780b */ /* 0x000fe20003fae000 */
[--C-:B------:R-:W-:Y:S01]  /*5e10*/  FFMA R43, R46, UR29, -R61.reuse ;  /* 0x0000001d2e2b7c23 */ /* 0x100fe2000800083d */
[--C-:B------:R-:W-:Y:S01]  /*5e20*/  FFMA R50, R50, UR29, -R61.reuse ;  /* 0x0000001d32327c23 */ /* 0x100fe2000800083d */
[----:B------:R-:W2:Y:S01]  /*5e30*/  MUFU.EX2 R68, R68 ;  /* 0x0000004400447308 */ /* 0x000ea20000000800 */
[--C-:B------:R-:W-:Y:S01]  /*5e40*/  FFMA R47, R47, UR29, -R61.reuse ;  /* 0x0000001d2f2f7c23 */ /* 0x100fe2000800083d */
[----:B------:R-:W-:Y:S01]  /*5e50*/  @!P4 FMUL R25, R25, 0.5 ;  /* 0x3f0000001919c820 */ /* 0x000fe20000400000 */
[--C-:B------:R-:W-:Y:S01]  /*5e60*/  FFMA R54, R54, UR29, -R61.reuse ;  /* 0x0000001d36367c23 */ /* 0x100fe2000800083d */
[--C-:B------:R-:W-:Y:S01]  /*5e70*/  FFMA R59, R59, UR29, -R61.reuse ;  /* 0x0000001d3b3b7c23 */ /* 0x100fe2000800083d */
[--C-:B------:R-:W-:Y:S01]  /*5e80*/  FFMA R58, R58, UR29, -R61.reuse ;  /* 0x0000001d3a3a7c23 */ /* 0x100fe2000800083d */
[--C-:B------:R-:W-:Y:S01]  /*5e90*/  FFMA R63, R63, UR29, -R61.reuse ;  /* 0x0000001d3f3f7c23 */ /* 0x100fe2000800083d */
[--C-:B------:R-:W-:Y:S01]  /*5ea0*/  FFMA R62, R62, UR29, -R61.reuse ;  /* 0x0000001d3e3e7c23 */ /* 0x100fe2000800083d */
[----:B------:R-:W3:Y:S01]  /*5eb0*/  MUFU.EX2 R25, R25 ;  /* 0x0000001900197308 */ /* 0x000ee20000000800 */
[----:B-1----:R-:W-:Y:S01]  /*5ec0*/  @!P6 FMUL R64, R64, R64 ;  /* 0x000000404040e220 */ /* 0x002fe20000400000 */
[----:B------:R-:W-:Y:S01]  /*5ed0*/  FSETP.GEU.AND P6, PT, R27, -126, PT ;  /* 0xc2fc00001b00780b */ /* 0x000fe20003fce000 */
[----:B------:R-:W-:Y:S01]  /*5ee0*/  @!P5 FMUL R26, R26, 0.5 ;  /* 0x3f0000001a1ad820 */ /* 0x000fe20000400000 */
[--C-:B------:R-:W-:Y:S01]  /*5ef0*/  FFMA R46, R71, UR29, -R61.reuse ;  /* 0x0000001d472e7c23 */ /* 0x100fe2000800083d */
[--C-:B------:R-:W-:Y:S01]  /*5f00*/  FFMA R83, R83, UR29, -R61.reuse ;  /* 0x0000001d53537c23 */ /* 0x100fe2000800083d */
[----:B------:R-:W-:-:S02]  /*5f10*/  FFMA R79, R79, UR29, -R61 ;  /* 0x0000001d4f4f7c23 */ /* 0x000fc4000800083d */
        /* <DEDUP_REMOVED lines=8> */
[----:B------:R-:W3:Y:S01]  /*5fa0*/  MUFU.EX2 R27, R27 ;  /* 0x0000001b001b7308 */ /* 0x000ee20000000800 */
[----:B--2---:R-:W-:Y:S01]  /*5fb0*/  FFMA R26, R38, UR29, -R61 ;  /* 0x0000001d261a7c23 */ /* 0x004fe2000800083d */
[----:B-1----:R-:W-:Y:S01]  /*5fc0*/  @!P2 FMUL R81, R81, R81 ;  /* 0x000000515151a220 */ /* 0x002fe20000400000 */
[----:B------:R-:W-:-:S04]  /*5fd0*/  FSETP.GEU.AND P2, PT, R31, -126, PT ;  /* 0xc2fc00001f00780b */ /* 0x000fc80003f4e000 */
[----:B------:R-:W-:Y:S01]  /*5fe0*/  @!P4 FMUL R35, R35, 0.5 ;  /* 0x3f0000002323c820 */ /* 0x000fe20000400000 */
[----:B------:R-:W1:Y:S01]  /*5ff0*/  MUFU.EX2 R29, R29 ;  /* 0x0000001d001d7308 */ /* 0x000e620000000800 */
[----:B----4-:R-:W-:Y:S01]  /*6000*/  @!P5 FMUL R30, R30, R30 ;  /* 0x0000001e1e1ed220 */ /* 0x010fe20000400000 */
[----:B------:R-:W-:-:S06]  /*6010*/  FSETP.GEU.AND P5, PT, R26, -126, PT ;  /* 0xc2fc00001a00780b */ /* 0x000fcc0003fae000 */
[----:B------:R2:W4:Y:S01]  /*6020*/  MUFU.EX2 R38, R35 ;  /* 0x0000002300267308 */ /* 0x0005220000000800 */
[----:B---3--:R-:W-:Y:S01]  /*6030*/  @!P6 FMUL R27, R27, R27 ;  /* 0x0000001b1b1be220 */ /* 0x008fe20000400000 */
[----:B------:R-:W-:Y:S01]  /*6040*/  FSETP.GEU.AND P6, PT, R39, -126, PT ;  /* 0xc2fc00002700780b */ /* 0x000fe20003fce000 */
[----:B------:R-:W-:-:S04]  /*6050*/  @!P2 FMUL R31, R31, 0.5 ;  /* 0x3f0000001f1fa820 */ /* 0x000fc80000400000 */
[----:B------:R-:W-:Y:S01]  /*6060*/  @!P5 FMUL R26, R26, 0.5 ;  /* 0x3f0000001a1ad820 */ /* 0x000fe20000400000 */
[----:B------:R-:W3:Y:S01]  /*6070*/  MUFU.EX2 R34, R31 ;  /* 0x0000001f00227308 */ /* 0x000ee20000000800 */
[----:B-1----:R-:W-:Y:S01]  /*6080*/  @!P3 FMUL R29, R29, R29 ;  /* 0x0000001d1d1db220 */ /* 0x002fe20000400000 */
[----:B------:R-:W-:Y:S01]  /*6090*/  FSETP.GEU.AND P3, PT, R42, -126, PT ;  /* 0xc2fc00002a00780b */ /* 0x000fe20003f6e000 */
[----:B--2---:R-:W-:-:S04]  /*60a0*/  FFMA R35, R55, UR29, -R61 ;  /* 0x0000001d37237c23 */ /* 0x004fc8000800083d */
[----:B------:R-:W-:Y:S01]  /*60b0*/  @!P6 FMUL R39, R39, 0.5 ;  /* 0x3f0000002727e820 */ /* 0x000fe20000400000 */
[----:B------:R1:W2:Y:S01]  /*60c0*/  MUFU.EX2 R31, R26 ;  /* 0x0000001a001f7308 */ /* 0x0002a20000000800 */
[----:B----4-:R-:W-:Y:S01]  /*60d0*/  @!P4 FMUL R38, R38, R38 ;  /* 0x000000262626c220 */ /* 0x010fe20000400000 */
[----:B------:R-:W-:-:S05]  /*60e0*/  FSETP.GEU.AND P4, PT, R43, -126, PT ;  /* 0xc2fc00002b00780b */ /* 0x000fca0003f8e000 */
[----:B------:R-:W-:Y:S01]  /*60f0*/  @!P3 FMUL R42, R42, 0.5 ;  /* 0x3f0000002a2ab820 */ /* 0x000fe20000400000 */
[----:B------:R4:W5:Y:S01]  /*6100*/  MUFU.EX2 R40, R39 ;  /* 0x0000002700287308 */ /* 0x0009620000000800 */
[----:B---3--:R-:W-:Y:S01]  /*6110*/  @!P2 FMUL R34, R34, R34 ;  /* 0x000000222222a220 */ /* 0x008fe20000400000 */
[----:B------:R-:W-:Y:S01]  /*6120*/  FSETP.GEU.AND P2, PT, R41, -126, PT ;  /* 0xc2fc00002900780b */ /* 0x000fe20003f4e000 */
[----:B-1----:R-:W-:-:S04]  /*6130*/  FFMA R26, R51, UR29, -R61 ;  /* 0x0000001d331a7c23 */ /* 0x002fc8000800083d */
[----:B------:R-:W-:Y:S01]  /*6140*/  @!P4 FMUL R43, R43, 0.5 ;  /* 0x3f0000002b2bc820 */ /* 0x000fe20000400000 */
[----:B------:R-:W1:Y:S01]  /*6150*/  MUFU.EX2 R42, R42 ;  /* 0x0000002a002a7308 */ /* 0x000e620000000800 */
[----:B--2---:R-:W-:Y:S01]  /*6160*/  @!P5 FMUL R31, R31, R31 ;  /* 0x0000001f1f1fd220 */ /* 0x004fe20000400000 */
[----:B------:R-:W-:Y:S01]  /*6170*/  FSETP.GEU.AND P5, PT, R47, -126, PT ;  /* 0xc2fc00002f00780b */ /* 0x000fe20003fae000 */
[----:B----4-:R-:W-:-:S04]  /*6180*/  FFMA R39, R70, UR29, -R61 ;  /* 0x0000001d46277c23 */ /* 0x010fc8000800083d */
[----:B------:R-:W-:Y:S01]  /*6190*/  @!P2 FMUL R41, R41, 0.5 ;  /* 0x3f0000002929a820 */ /* 0x000fe20000400000 */
[----:B------:R-:W2:Y:S01]  /*61a0*/  MUFU.EX2 R43, R43 ;  /* 0x0000002b002b7308 */ /* 0x000ea20000000800 */
[----:B-----5:R-:W-:Y:S01]  /*61b0*/  @!P6 FMUL R40, R40, R40 ;  /* 0x000000282828e220 */ /* 0x020fe20000400000 */
[----:B------:R-:W-:-:S05]  /*61c0*/  FSETP.GEU.AND P6, PT, R50, -126, PT ;  /* 0xc2fc00003200780b */ /* 0x000fca0003fce000 */
[----:B------:R-:W-:Y:S01]  /*61d0*/  @!P5 FMUL R47, R47, 0.5 ;  /* 0x3f0000002f2fd820 */ /* 0x000fe20000400000 */
[----:B------:R-:W3:Y:S01]  /*61e0*/  MUFU.EX2 R41, R41 ;  /* 0x0000002900297308 */ /* 0x000ee20000000800 */
[----:B-1----:R-:W-:Y:S01]  /*61f0*/  @!P3 FMUL R42, R42, R42 ;  /* 0x0000002a2a2ab220 */ /* 0x002fe20000400000 */
[----:B------:R-:W-:-:S05]  /*6200*/  FSETP.GEU.AND P3, PT, R54, -126, PT ;  /* 0xc2fc00003600780b */ /* 0x000fca0003f6e000 */
[----:B------:R-:W-:Y:S01]  /*6210*/  @!P6 FMUL R50, R50, 0.5 ;  /* 0x3f0000003232e820 */ /* 0x000fe20000400000 */
[----:B------:R1:W4:Y:S01]  /*6220*/  MUFU.EX2 R72, R47 ;  /* 0x0000002f00487308 */ /* 0x0003220000000800 */
[----:B--2---:R-:W-:Y:S01]  /*6230*/  @!P4 FMUL R43, R43, R43 ;  /* 0x0000002b2b2bc220 */ /* 0x004fe20000400000 */
[----:B------:R-:W-:-:S05]  /*6240*/  FSETP.GEU.AND P4, PT, R35, -126, PT ;  /* 0xc2fc00002300780b */ /* 0x000fca0003f8e000 */
[----:B------:R-:W-:Y:S01]  /*6250*/  @!P3 FMUL R54, R54, 0.5 ;  /* 0x3f0000003636b820 */ /* 0x000fe20000400000 */
[----:B------:R2:W5:Y:S01]  /*6260*/  MUFU.EX2 R51, R50 ;  /* 0x0000003200337308 */ /* 0x0005620000000800 */
[----:B---3--:R-:W-:Y:S01]  /*6270*/  @!P2 FMUL R41, R41, R41 ;  /* 0x000000292929a220 */ /* 0x008fe20000400000 */
[----:B------:R-:W-:Y:S01]  /*6280*/  FSETP.GEU.AND P2, PT, R26, -126, PT ;  /* 0xc2fc00001a00780b */ /* 0x000fe20003f4e000 */
[----:B-1----:R-:W-:-:S04]  /*6290*/  FFMA R47, R74, UR29, -R61 ;  /* 0x0000001d4a2f7c23 */ /* 0x002fc8000800083d */
[----:B------:R-:W-:Y:S01]  /*62a0*/  @!P4 FMUL R35, R35, 0.5 ;  /* 0x3f0000002323c820 */ /* 0x000fe20000400000 */
[----:B------:R1:W3:Y:S01]  /*62b0*/  MUFU.EX2 R55, R54 ;  /* 0x0000003600377308 */ /* 0x0002e20000000800 */
[----:B----4-:R-:W-:Y:S01]  /*62c0*/  @!P5 FMUL R72, R72, R72 ;  /* 0x000000484848d220 */ /* 0x010fe20000400000 */
[----:B------:R-:W-:Y:S01]  /*62d0*/  FSETP.GEU.AND P5, PT, R58, -126, PT ;  /* 0xc2fc00003a00780b */ /* 0x000fe20003fae000 */
[----:B--2---:R-:W-:-:S04]  /*62e0*/  FFMA R50, R75, UR29, -R61 ;  /* 0x0000001d4b327c23 */ /* 0x004fc8000800083d */
[----:B------:R-:W-:Y:S01]  /*62f0*/  @!P2 FMUL R26, R26, 0.5 ;  /* 0x3f0000001a1aa820 */ /* 0x000fe20000400000 */
[----:B------:R2:W4:Y:S01]  /*6300*/  MUFU.EX2 R80, R35 ;  /* 0x0000002300507308 */ /* 0x0005220000000800 */
[----:B-----5:R-:W-:Y:S01]  /*6310*/  @!P6 FMUL R51, R51, R51 ;  /* 0x000000333333e220 */ /* 0x020fe20000400000 */
[----:B------:R-:W-:Y:S01]  /*6320*/  FSETP.GEU.AND P6, PT, R59, -126, PT ;  /* 0xc2fc00003b00780b */ /* 0x000fe20003fce000 */
[----:B-1----:R-:W-:-:S04]  /*6330*/  FFMA R54, R78, UR29, -R61 ;  /* 0x0000001d4e367c23 */ /* 0x002fc8000800083d */
[----:B------:R-:W-:Y:S01]  /*6340*/  @!P5 FMUL R58, R58, 0.5 ;  /* 0x3f0000003a3ad820 */ /* 0x000fe20000400000 */
[----:B------:R1:W5:Y:S01]  /*6350*/  MUFU.EX2 R76, R26 ;  /* 0x0000001a004c7308 */ /* 0x0003620000000800 */
[----:B---3--:R-:W-:Y:S01]  /*6360*/  @!P3 FMUL R55, R55, R55 ;  /* 0x000000373737b220 */ /* 0x008fe20000400000 */
[----:B------:R-:W-:Y:S01]  /*6370*/  FSETP.GEU.AND P3, PT, R63, -126, PT ;  /* 0xc2fc00003f00780b */ /* 0x000fe20003f6e000 */
[----:B--2---:R-:W-:-:S04]  /*6380*/  FFMA R35, R67, UR29, -R61 ;  /* 0x0000001d43237c23 */ /* 0x004fc8000800083d */
[----:B------:R-:W-:Y:S01]  /*6390*/  @!P6 FMUL R59, R59, 0.5 ;  /* 0x3f0000003b3be820 */ /* 0x000fe20000400000 */
[----:B------:R2:W3:Y:S01]  /*63a0*/  MUFU.EX2 R84, R58 ;  /* 0x0000003a00547308 */ /* 0x0004e20000000800 */
[----:B-1----:R-:W-:Y:S01]  /*63b0*/  FFMA R26, R66, UR29, -R61 ;  /* 0x0000001d421a7c23 */ /* 0x002fe2000800083d */
[----:B----4-:R-:W-:-:S04]  /*63c0*/  @!P4 FMUL R80, R80, R80 ;  /* 0x000000505050c220 */ /* 0x010fc80000400000 */
[----:B------:R-:W-:Y:S01]  /*63d0*/  FSETP.GEU.AND P4, PT, R26, -126, PT ;  /* 0xc2fc00001a00780b */ /* 0x000fe20003f8e000 */
[----:B------:R-:W-:Y:S01]  /*63e0*/  @!P3 FMUL R63, R63, 0.5 ;  /* 0x3f0000003f3fb820 */ /* 0x000fe20000400000 */
[----:B------:R-:W1:Y:S01]  /*63f0*/  MUFU.EX2 R59, R59 ;  /* 0x0000003b003b7308 */ /* 0x000e620000000800 */
[----:B-----5:R-:W-:Y:S01]  /*6400*/  @!P2 FMUL R76, R76, R76 ;  /* 0x0000004c4c4ca220 */ /* 0x020fe20000400000 */
[----:B------:R-:W-:Y:S01]  /*6410*/  FSETP.GEU.AND P2, PT, R62, -126, PT ;  /* 0xc2fc00003e00780b */ /* 0x000fe20003f4e000 */
[----:B--2---:R-:W-:-:S05]  /*6420*/  FFMA R58, R82, UR29, -R61 ;  /* 0x0000001d523a7c23 */ /* 0x004fca000800083d */
[----:B------:R2:W4:Y:S01]  /*6430*/  MUFU.EX2 R67, R63 ;  /* 0x0000003f00437308 */ /* 0x0005220000000800 */
[----:B---3--:R-:W-:Y:S01]  /*6440*/  @!P5 FMUL R84, R84, R84 ;  /* 0x000000545454d220 */ /* 0x008fe20000400000 */
[----:B------:R-:W-:Y:S01]  /*6450*/  FSETP.GEU.AND P5, PT, R35, -126, PT ;  /* 0xc2fc00002300780b */ /* 0x000fe20003fae000 */
[----:B------:R-:W-:-:S04]  /*6460*/  @!P4 FMUL R26, R26, 0.5 ;  /* 0x3f0000001a1ac820 */ /* 0x000fc80000400000 */
[----:B------:R-:W-:Y:S01]  /*6470*/  @!P2 FMUL R62, R62, 0.5 ;  /* 0x3f0000003e3ea820 */ /* 0x000fe20000400000 */
[----:B------:R3:W5:Y:S01]  /*6480*/  MUFU.EX2 R70, R26 ;  /* 0x0000001a00467308 */ /* 0x0007620000000800 */
[----:B-1----:R-:W-:Y:S01]  /*6490*/  @!P6 FMUL R59, R59, R59 ;  /* 0x0000003b3b3be220 */ /* 0x002fe20000400000 */
[----:B------:R-:W-:-:S03]  /*64a0*/  FSETP.GEU.AND P6, PT, R39, -126, PT ;  /* 0xc2fc00002700780b */ /* 0x000fc60003fce000 */
[----:B--2---:R-:W-:Y:S02]  /*64b0*/  FADD R63, R30, R59 ;  /* 0x0000003b1e3f7221 */ /* 0x004fe40000000000 */
[----:B------:R-:W-:Y:S01]  /*64c0*/  @!P5 FMUL R35, R35, 0.5 ;  /* 0x3f0000002323d820 */ /* 0x000fe20000400000 */
[----:B------:R1:W2:Y:S01]  /*64d0*/  MUFU.EX2 R66, R62 ;  /* 0x0000003e00427308 */ /* 0x0002a20000000800 */
[----:B----4-:R-:W-:Y:S01]  /*64e0*/  @!P3 FMUL R67, R67, R67 ;  /* 0x000000434343b220 */ /* 0x010fe20000400000 */
[----:B------:R-:W-:Y:S01]  /*64f0*/  FSETP.GEU.AND P3, PT, R47, -126, PT ;  /* 0xc2fc00002f00780b */ /* 0x000fe20003f6e000 */
[----:B---3--:R-:W-:-:S04]  /*6500*/  FADD R26, R14, R69 ;  /* 0x000000450e1a7221 */ /* 0x008fc80000000000 */
[----:B------:R-:W-:Y:S01]  /*6510*/  @!P6 FMUL R39, R39, 0.5 ;  /* 0x3f0000002727e820 */ /* 0x000fe20000400000 */
[----:B------:R3:W4:Y:S01]  /*6520*/  MUFU.EX2 R71, R35 ;  /* 0x0000002300477308 */ /* 0x0007220000000800 */
[----:B-----5:R-:W-:Y:S01]  /*6530*/  @!P4 FMUL R70, R70, R70 ;  /* 0x000000464646c220 */ /* 0x020fe20000400000 */
[----:B------:R-:W-:Y:S01]  /*6540*/  FSETP.GEU.AND P4, PT, R50, -126, PT ;  /* 0xc2fc00003200780b */ /* 0x000fe20003f8e000 */
[----:B-1----:R-:W-:Y:S01]  /*6550*/  FADD R62, -R60, R11 ;  /* 0x0000000b3c3e7221 */ /* 0x002fe20000000100 */
[--C-:B------:R-:W-:Y:S01]  /*6560*/  FFMA R60, R86, UR29, -R61.reuse ;  /* 0x0000001d563c7c23 */ /* 0x100fe2000800083d */
[----:B------:R-:W-:Y:S01]  /*6570*/  FFMA R61, R87, UR29, -R61 ;  /* 0x0000001d573d7c23 */ /* 0x000fe2000800083d */
[----:B------:R-:W-:Y:S01]  /*6580*/  FADD R11, R24, R49 ;  /* 0x00000031180b7221 */ /* 0x000fe20000000000 */
[----:B------:R-:W-:Y:S01]  /*6590*/  @!P3 FMUL R47, R47, 0.5 ;  /* 0x3f0000002f2fb820 */ /* 0x000fe20000400000 */
[----:B------:R1:W5:Y:S01]  /*65a0*/  MUFU.EX2 R74, R39 ;  /* 0x00000027004a7308 */ /* 0x0003620000000800 */
[----:B--2---:R-:W-:Y:S01]  /*65b0*/  @!P2 FMUL R66, R66, R66 ;  /* 0x000000424242a220 */ /* 0x004fe20000400000 */
[----:B------:R-:W-:Y:S01]  /*65c0*/  FSETP.GEU.AND P2, PT, R46, -126, PT ;  /* 0xc2fc00002e00780b */ /* 0x000fe20003f4e000 */
[----:B---3--:R-:W-:Y:S01]  /*65d0*/  FADD R35, R37, R64 ;  /* 0x0000004025237221 */ /* 0x008fe20000000000 */
[----:B------:R-:W-:Y:S01]  /*65e0*/  FMUL R62, R62, UR29 ;  /* 0x0000001d3e3e7c20 */ /* 0x000fe20008400000 */
[----:B------:R-:W-:Y:S01]  /*65f0*/  FADD R87, R29, R70 ;  /* 0x000000461d577221 */ /* 0x000fe20000000000 */
[----:B------:R-:W-:Y:S01]  /*6600*/  F2FP.F16.F32.PACK_AB R24, R15, R24 ;  /* 0x000000180f18723e */ /* 0x000fe200000000ff */
[----:B------:R-:W-:Y:S01]  /*6610*/  @!P4 FMUL R50, R50, 0.5 ;  /* 0x3f0000003232c820 */ /* 0x000fe20000400000 */
[----:B------:R-:W2:Y:S01]  /*6620*/  MUFU.EX2 R78, R47 ;  /* 0x0000002f004e7308 */ /* 0x000ea20000000800 */
[----:B----4-:R-:W-:Y:S01]  /*6630*/  @!P5 FMUL R71, R71, R71 ;  /* 0x000000474747d220 */ /* 0x010fe20000400000 */
[----:B------:R-:W-:Y:S01]  /*6640*/  FSETP.GEU.AND P5, PT, R54, -126, PT ;  /* 0xc2fc00003600780b */ /* 0x000fe20003fae000 */
[----:B-1----:R-:W-:Y:S01]  /*6650*/  FADD R39, R11, R26 ;  /* 0x0000001a0b277221 */ /* 0x002fe20000000000 */
[----:B------:R-:W-:Y:S01]  /*6660*/  FADD R11, R15, R32 ;  /* 0x000000200f0b7221 */ /* 0x000fe20000000000 */
[----:B------:R-:W-:Y:S01]  /*6670*/  FADD R26, R19, R44 ;  /* 0x0000002c131a7221 */ /* 0x000fe20000000000 */
[----:B------:R-:W-:Y:S01]  /*6680*/  F2FP.F16.F32.PACK_AB R29, R38, R29 ;  /* 0x0000001d261d723e */ /* 0x000fe200000000ff */
[----:B------:R-:W-:Y:S01]  /*6690*/  @!P2 FMUL R46, R46, 0.5 ;  /* 0x3f0000002e2ea820 */ /* 0x000fe20000400000 */
[----:B------:R1:W3:Y:S01]  /*66a0*/  MUFU.EX2 R85, R50 ;  /* 0x0000003200557308 */ /* 0x0002e20000000800 */
[----:B-----5:R-:W-:Y:S01]  /*66b0*/  @!P6 FMUL R74, R74, R74 ;  /* 0x0000004a4a4ae220 */ /* 0x020fe20000400000 */
[----:B------:R-:W-:-:S02]  /*66c0*/  FSETP.GEU.AND P6, PT, R58, -126, PT ;  /* 0xc2fc00003a00780b */ /* 0x000fc40003fce000 */
[----:B------:R-:W-:Y:S02]  /*66d0*/  F2FP.F16.F32.PACK_AB R32, R32, R49 ;  /* 0x000000312020723e */ /* 0x000fe400000000ff */
[----:B------:R-:W-:Y:S01]  /*66e0*/  F2FP.F16.F32.PACK_AB R44, R44, R57 ;  /* 0x000000392c2c723e */ /* 0x000fe200000000ff */
[----:B------:R-:W-:Y:S01]  /*66f0*/  @!P5 FMUL R54, R54, 0.5 ;  /* 0x3f0000003636d820 */ /* 0x000fe20000400000 */
[----:B------:R4:W5:Y:S01]  /*6700*/  MUFU.EX2 R75, R46 ;  /* 0x0000002e004b7308 */ /* 0x0009620000000800 */
[----:B--2---:R-:W-:Y:S01]  /*6710*/  @!P3 FMUL R78, R78, R78 ;  /* 0x0000004e4e4eb220 */ /* 0x004fe20000400000 */
[----:B------:R-:W-:Y:S01]  /*6720*/  FSETP.GEU.AND P3, PT, R83, -126, PT ;  /* 0xc2fc00005300780b */ /* 0x000fe20003f6e000 */
[----:B-1----:R-:W-:Y:S01]  /*6730*/  FADD R50, R20, R77 ;  /* 0x0000004d14327221 */ /* 0x002fe20000000000 */
[----:B------:R-:W-:Y:S01]  /*6740*/  F2FP.F16.F32.PACK_AB R64, R64, R77 ;  /* 0x0000004d4040723e */ /* 0x000fe200000000ff */
[----:B------:R-:W-:Y:S01]  /*6750*/  FADD R129, R41, R78 ;  /* 0x0000004e29817221 */ /* 0x000fe20000000000 */
[----:B------:R-:W-:Y:S01]  /*6760*/  F2FP.F16.F32.PACK_AB R41, R42, R41 ;  /* 0x000000292a29723e */ /* 0x000fe200000000ff */
[----:B------:R-:W-:Y:S01]  /*6770*/  @!P6 FMUL R58, R58, 0.5 ;  /* 0x3f0000003a3ae820 */ /* 0x000fe20000400000 */
[----:B------:R1:W2:Y:S01]  /*6780*/  MUFU.EX2 R82, R54 ;  /* 0x0000003600527308 */ /* 0x0002a20000000800 */
[----:B---3--:R-:W-:Y:S01]  /*6790*/  @!P4 FMUL R85, R85, R85 ;  /* 0x000000555555c220 */ /* 0x008fe20000400000 */
[----:B------:R-:W-:Y:S01]  /*67a0*/  FSETP.GEU.AND P4, PT, R79, -126, PT ;  /* 0xc2fc00004f00780b */ /* 0x000fe20003f8e000 */
[----:B----4-:R-:W-:Y:S01]  /*67b0*/  FADD R46, R23, R52 ;  /* 0x00000034172e7221 */ /* 0x010fe20000000000 */
[----:B------:R-:W-:Y:S01]  /*67c0*/  FADD R50, R13, R50 ;  /* 0x000000320d327221 */ /* 0x000fe20000000000 */
[----:B------:R-:W-:Y:S01]  /*67d0*/  FADD R13, R12, R65 ;  /* 0x000000410c0d7221 */ /* 0x000fe20000000000 */
[----:B------:R-:W-:Y:S01]  /*67e0*/  FADD R130, R42, R85 ;  /* 0x000000552a827221 */ /* 0x000fe20000000000 */
[----:B------:R-:W-:Y:S01]  /*67f0*/  @!P3 FMUL R83, R83, 0.5 ;  /* 0x3f0000005353b820 */ /* 0x000fe20000400000 */
[----:B------:R3:W4:Y:S01]  /*6800*/  MUFU.EX2 R86, R58 ;  /* 0x0000003a00567308 */ /* 0x0007220000000800 */
[----:B------:R-:W-:Y:S01]  /*6810*/  FADD R47, R11, R46 ;  /* 0x0000002e0b2f7221 */ /* 0x000fe20000000000 */
[----:B------:R-:W-:Y:S01]  /*6820*/  FADD R46, R22, R81 ;  /* 0x00000051162e7221 */ /* 0x000fe20000000000 */
[----:B-1----:R-:W-:Y:S01]  /*6830*/  FADD R54, R26, R35 ;  /* 0x000000231a367221 */ /* 0x002fe20000000000 */
[----:B------:R-:W-:Y:S01]  /*6840*/  FADD R11, R10, R53 ;  /* 0x000000350a0b7221 */ /* 0x000fe20000000000 */
[----:B------:R-:W-:Y:S01]  /*6850*/  FADD R26, R18, R73 ;  /* 0x00000049121a7221 */ /* 0x000fe20000000000 */
[----:B-----5:R-:W-:Y:S01]  /*6860*/  @!P2 FMUL R75, R75, R75 ;  /* 0x0000004b4b4ba220 */ /* 0x020fe20000400000 */
[----:B------:R-:W-:Y:S01]  /*6870*/  @!P4 FMUL R79, R79, 0.5 ;  /* 0x3f0000004f4fc820 */ /* 0x000fe20000400000 */
[----:B------:R-:W1:Y:S01]  /*6880*/  MUFU.EX2 R83, R83 ;  /* 0x0000005300537308 */ /* 0x000e620000000800 */
[----:B--2---:R-:W-:Y:S01]  /*6890*/  @!P5 FMUL R82, R82, R82 ;  /* 0x000000525252d220 */ /* 0x004fe20000400000 */
[----:B------:R-:W-:Y:S01]  /*68a0*/  FSETP.GEU.AND P5, PT, R60, -126, PT ;  /* 0xc2fc00003c00780b */ /* 0x000fe20003fae000 */
[----:B---3--:R-:W-:Y:S01]  /*68b0*/  FADD R58, R13, R46 ;  /* 0x0000002e0d3a7221 */ /* 0x008fe20000000000 */
[----:B------:R-:W-:Y:S01]  /*68c0*/  FADD R13, R21, R48 ;  /* 0x00000030150d7221 */ /* 0x000fe20000000000 */
[----:B------:R-:W-:Y:S01]  /*68d0*/  FADD R46, R45, R68 ;  /* 0x000000442d2e7221 */ /* 0x000fe20000000000 */
[----:B------:R-:W-:Y:S01]  /*68e0*/  FADD R35, R11, R26 ;  /* 0x0000001a0b237221 */ /* 0x000fe20000000000 */
[----:B------:R-:W-:Y:S01]  /*68f0*/  FADD R11, R17, R36 ;  /* 0x00000024110b7221 */ /* 0x000fe20000000000 */
[----:B------:R-:W2:Y:S01]  /*6900*/  MUFU.EX2 R79, R79 ;  /* 0x0000004f004f7308 */ /* 0x000ea20000000800 */
[----:B----4-:R-:W-:Y:S01]  /*6910*/  @!P6 FMUL R86, R86, R86 ;  /* 0x000000565656e220 */ /* 0x010fe20000400000 */
[----:B------:R-:W-:Y:S01]  /*6920*/  FSETP.GEU.AND P6, PT, R61, -126, PT ;  /* 0xc2fc00003d00780b */ /* 0x000fe20003fce000 */
[----:B------:R-:W-:Y:S01]  /*6930*/  FADD R46, R13, R46 ;  /* 0x0000002e0d2e7221 */ /* 0x000fe20000000000 */
[----:B------:R-:W-:Y:S01]  /*6940*/  FADD R26, R33, R56 ;  /* 0x00000038211a7221 */ /* 0x000fe20000000000 */
[----:B------:R-:W-:Y:S01]  /*6950*/  FSETP.GEU.AND P2, PT, R62, -126, PT ;  /* 0xc2fc00003e00780b */ /* 0x000fe20003f4e000 */
[----:B------:R-:W-:Y:S01]  /*6960*/  FADD R132, R51, R86 ;  /* 0x0000005633847221 */ /* 0x000fe20000000000 */
[----:B------:R-:W-:Y:S01]  /*6970*/  @!P5 FMUL R60, R60, 0.5 ;  /* 0x3f0000003c3cd820 */ /* 0x000fe20000400000 */
[----:B------:R-:W-:Y:S01]  /*6980*/  FADD R11, R11, R26 ;  /* 0x0000001a0b0b7221 */ /* 0x000fe20000000000 */
[----:B-1----:R-:W-:Y:S01]  /*6990*/  @!P3 FMUL R83, R83, R83 ;  /* 0x000000535353b220 */ /* 0x002fe20000400000 */
[----:B------:R-:W-:Y:S01]  /*69a0*/  FSETP.GEU.AND P3, PT, R16, -126, PT ;  /* 0xc2fc00001000780b */ /* 0x000fe20003f6e000 */
[----:B------:R1:W3:Y:S01]  /*69b0*/  MUFU.EX2 R128, R60 ;  /* 0x0000003c00807308 */ /* 0x0002e20000000800 */
[----:B------:R-:W-:Y:S01]  /*69c0*/  FADD R26, R25, R84 ;  /* 0x00000054191a7221 */ /* 0x000fe20000000000 */
[----:B------:R-:W-:Y:S01]  /*69d0*/  FADD R131, R63, R130 ;  /* 0x000000823f837221 */ /* 0x000fe20000000000 */
[----:B------:R-:W-:Y:S01]  /*69e0*/  FADD R63, R43, R82 ;  /* 0x000000522b3f7221 */ /* 0x000fe20000000000 */
[----:B------:R-:W-:Y:S01]  /*69f0*/  @!P6 FMUL R61, R61, 0.5 ;  /* 0x3f0000003d3de820 */ /* 0x000fe20000400000 */
[----:B------:R-:W-:Y:S01]  /*6a00*/  FADD R129, R26, R129 ;  /* 0x000000811a817221 */ /* 0x000fe20000000000 */
[----:B------:R-:W-:Y:S01]  /*6a10*/  FADD R26, R27, R66 ;  /* 0x000000421b1a7221 */ /* 0x000fe20000000000 */
[----:B--2---:R-:W-:Y:S01]  /*6a20*/  @!P4 FMUL R79, R79, R79 ;  /* 0x0000004f4f4fc220 */ /* 0x004fe20000400000 */
[----:B------:R2:W4:Y:S01]  /*6a30*/  MUFU.EX2 R13, R61 ;  /* 0x0000003d000d7308 */ /* 0x0005220000000800 */
[----:B------:R-:W-:Y:S01]  /*6a40*/  FADD R134, R87, R132 ;  /* 0x0000008457867221 */ /* 0x000fe20000000000 */
[----:B------:R-:W-:Y:S01]  /*6a50*/  FADD R132, R26, R63 ;  /* 0x0000003f1a847221 */ /* 0x000fe20000000000 */
[----:B------:R-:W-:Y:S01]  /*6a60*/  FADD R26, R34, R67 ;  /* 0x00000043221a7221 */ /* 0x000fe20000000000 */
[----:B------:R-:W-:Y:S01]  /*6a70*/  FADD R63, R72, R79 ;  /* 0x0000004f483f7221 */ /* 0x000fe20000000000 */
[----:B------:R-:W-:Y:S01]  /*6a80*/  @!P3 FMUL R16, R16, 0.5 ;  /* 0x3f0000001010b820 */ /* 0x000fe20000400000 */
[----:B-1----:R-:W-:Y:S01]  /*6a90*/  FADD R60, R38, R71 ;  /* 0x00000047263c7221 */ /* 0x002fe20000000000 */
[----:B------:R-:W-:Y:S01]  /*6aa0*/  FADD R87, R76, R83 ;  /* 0x000000534c577221 */ /* 0x000fe20000000000 */
[----:B------:R-:W-:Y:S01]  /*6ab0*/  @!P2 FMUL R62, R62, 0.5 ;  /* 0x3f0000003e3ea820 */ /* 0x000fe20000400000 */
[----:B--2---:R-:W-:Y:S01]  /*6ac0*/  FADD R61, R40, R75 ;  /* 0x0000004b283d7221 */ /* 0x004fe20000000000 */
[----:B---3--:R-:W-:Y:S01]  /*6ad0*/  @!P5 FMUL R128, R128, R128 ;  /* 0x000000808080d220 */ /* 0x008fe20000400000 */
[----:B------:R-:W-:Y:S01]  /*6ae0*/  FADD R26, R26, R63 ;  /* 0x0000003f1a1a7221 */ /* 0x000fe20000000000 */
[----:B------:R-:W-:Y:S01]  /*6af0*/  FADD R136, R60, R87 ;  /* 0x000000573c887221 */ /* 0x000fe20000000000 */
[----:B------:R-:W1:Y:S01]  /*6b00*/  MUFU.EX2 R16, R16 ;  /* 0x0000001000107308 */ /* 0x000e620000000800 */
[----:B------:R-:W-:Y:S01]  /*6b10*/  FADD R60, R31, R74 ;  /* 0x0000004a1f3c7221 */ /* 0x000fe20000000000 */
[----:B------:R-:W-:Y:S01]  /*6b20*/  FADD R87, R55, R128 ;  /* 0x0000008037577221 */ /* 0x000fe20000000000 */
[----:B------:R-:W-:Y:S01]  /*6b30*/  FADD R129, R129, R134 ;  /* 0x0000008681817221 */ /* 0x000fe20000000000 */
[----:B----4-:R-:W-:Y:S01]  /*6b40*/  @!P6 FMUL R13, R13, R13 ;  /* 0x0000000d0d0de220 */ /* 0x010fe20000400000 */
[----:B------:R-:W-:Y:S01]  /*6b50*/  FADD R131, R131, R136 ;  /* 0x0000008883837221 */ /* 0x000fe20000000000 */
        /* <DEDUP_REMOVED lines=8> */
[----:B------:R-:W2:Y:S01]  /*6be0*/  MUFU.EX2 R61, R62 ;  /* 0x0000003e003d7308 */ /* 0x000ea20000000800 */
[----:B------:R-:W-:Y:S01]  /*6bf0*/  FADD R129, R129, R132 ;  /* 0x0000008481817221 */ /* 0x000fe20000000000 */
[----:B------:R-:W-:Y:S01]  /*6c00*/  FADD R26, R26, R63 ;  /* 0x0000003f1a1a7221 */ /* 0x000fe20000000000 */
[----:B------:R-:W-:Y:S01]  /*6c10*/  FADD R46, R47, R46 ;  /* 0x0000002e2f2e7221 */ /* 0x000fe20000000000 */
[----:B------:R-:W-:Y:S01]  /*6c20*/  FADD R39, R39, R58 ;  /* 0x0000003a27277221 */ /* 0x000fe20000000000 */
[----:B------:R-:W-:Y:S01]  /*6c30*/  SHF.L.U32 R11, R9, 0x1f, RZ ;  /* 0x0000001f090b7819 */ /* 0x000fe200000006ff */
[----:B------:R-:W-:Y:S01]  /*6c40*/  FADD R26, R131, R26 ;  /* 0x0000001a831a7221 */ /* 0x000fe20000000000 */
[----:B-1----:R-:W-:Y:S01]  /*6c50*/  @!P3 FMUL R16, R16, R16 ;  /* 0x000000101010b220 */ /* 0x002fe20000400000 */
[----:B------:R-:W-:Y:S01]  /*6c60*/  FADD R39, R39, R46 ;  /* 0x0000002e27277221 */ /* 0x000fe20000000000 */
[----:B------:R-:W-:Y:S01]  /*6c70*/  F2FP.F16.F32.PACK_AB R27, R34, R27 ;  /* 0x0000001b221b723e */ /* 0x000fe200000000ff */
[----:B------:R-:W-:Y:S01]  /*6c80*/  FADD R26, R129, R26 ;  /* 0x0000001a811a7221 */ /* 0x000fe20000000000 */
[----:B------:R-:W-:Y:S01]  /*6c90*/  F2FP.F16.F32.PACK_AB R25, R30, R25 ;  /* 0x000000191e19723e */ /* 0x000fe200000000ff */
[----:B------:R-:W-:Y:S01]  /*6ca0*/  FFMA R3, R16, R3, R39 ;  /* 0x0000000310037223 */ /* 0x000fe20000000027 */
[----:B------:R-:W-:Y:S01]  /*6cb0*/  F2FP.F16.F32.PACK_AB R31, R40, R31 ;  /* 0x0000001f281f723e */ /* 0x000fe200000000ff */
[----:B------:R-:W-:Y:S01]  /*6cc0*/  FMUL R120, R120, R16 ;  /* 0x0000001078787220 */ /* 0x000fe20000400000 */
[----:B------:R-:W-:Y:S01]  /*6cd0*/  F2FP.F16.F32.PACK_AB R42, R33, R18 ;  /* 0x00000012212a723e */ /* 0x000fe200000000ff */
[----:B------:R-:W-:Y:S01]  /*6ce0*/  FMUL R121, R121, R16 ;  /* 0x0000001079797220 */ /* 0x000fe20000400000 */
[----:B--2---:R-:W-:Y:S01]  /*6cf0*/  @!P2 FMUL R61, R61, R61 ;  /* 0x0000003d3d3da220 */ /* 0x004fe20000400000 */
[----:B------:R1:W2:Y:S01]  /*6d00*/  SYNCS.PHASECHK.TRANS64.TRYWAIT P2, [UR7+0x1e000], R11 ;  /* 0x01e0000bff0075a7 */ /* 0x0002a20008040147 */
[----:B------:R-:W-:Y:S01]  /*6d10*/  F2FP.F16.F32.PACK_AB R62, R45, R22 ;  /* 0x000000162d3e723e */ /* 0x000fe200000000ff */
[----:B------:R-:W-:Y:S01]  /*6d20*/  FMUL R124, R124, R16 ;  /* 0x000000107c7c7220 */ /* 0x000fe20000400000 */
[----:B------:R-:W-:Y:S01]  /*6d30*/  FFMA R4, R61, R4, R26 ;  /* 0x000000043d047223 */ /* 0x000fe2000000001a */
[-C--:B------:R-:W-:Y:S01]  /*6d40*/  FMUL R122, R122, R61.reuse ;  /* 0x0000003d7a7a7220 */ /* 0x080fe20000400000 */
        /* <DEDUP_REMOVED lines=18> */
[----:B------:R-:W-:Y:S01]  /*6e70*/  FMUL R95, R95, R61 ;  /* 0x0000003d5f5f7220 */ /* 0x000fe20000400000 */
[----:B------:R-:W-:Y:S01]  /*6e80*/  F2FP.F16.F32.PACK_AB R63, R80, R55 ;  /* 0x00000037503f723e */ /* 0x000fe200000000ff */
[-C--:B------:R-:W-:Y:S01]  /*6e90*/  FMUL R125, R125, R16.reuse ;  /* 0x000000107d7d7220 */ /* 0x080fe20000400000 */
[----:B------:R-:W-:Y:S01]  /*6ea0*/  F2FP.F16.F32.PACK_AB R34, R36, R53 ;  /* 0x000000352422723e */ /* 0x000fe200000000ff */
[----:B------:R-:W-:Y:S01]  /*6eb0*/  FMUL R112, R112, R16 ;  /* 0x0000001070707220 */ /* 0x000fe20000400000 */
[----:B------:R-:W-:Y:S01]  /*6ec0*/  F2FP.F16.F32.PACK_AB R35, R67, R66 ;  /* 0x000000424323723e */ /* 0x000fe200000000ff */
[-C--:B------:R-:W-:Y:S01]  /*6ed0*/  FMUL R113, R113, R16.reuse ;  /* 0x0000001071717220 */ /* 0x080fe20000400000 */
[----:B------:R-:W-:Y:S01]  /*6ee0*/  F2FP.F16.F32.PACK_AB R46, R48, R65 ;  /* 0x00000041302e723e */ /* 0x000fe200000000ff */
        /* <DEDUP_REMOVED lines=28> */
[----:B------:R-:W-:Y:S01]  /*70b0*/  F2FP.F16.F32.PACK_AB R66, R68, R81 ;  /* 0x000000514442723e */ /* 0x000fe200000000ff */
[----:B-12---:R-:W-:Y:S06]  /*70c0*/  @!P0 BRA `(.L_x_27) ;  /* 0x0000000000048947 */ /* 0x006fec0003800000 */
[----:B------:R-:W-:Y:S01]  /*70d0*/  BPT.TRAP 0x1 ;  /* 0x000000040000795c */ /* 0x000fe20000300000 */
.L_x_27:
[----:B------:R-:W-:Y:S05]  /*70e0*/  @P2 BRA `(.L_x_28) ;  /* 0x0000000000082947 */ /* 0x000fea0003800000 */
[----:B------:R-:W1:Y:S02]  /*70f0*/  SYNCS.PHASECHK.TRANS64.TRYWAIT P2, [UR7+0x1e000], R11 ;  /* 0x01e0000bff0075a7 */ /* 0x000e640008040147 */
[----:B-1----:R-:W-:Y:S05]  /*7100*/  @!P2 BRA `(.L_x_29) ;  /* 0x0000008000a8a947 */ /* 0x002fea0003800000 */
.L_x_28:
[----:B------:R-:W-:Y:S01]  /*7110*/  UIMAD UR10, UR6, 0x500, UR24 ;  /* 0x00000500060a78a4 */ /* 0x000fe2000f8e0218 */
[----:B------:R-:W-:Y:S01]  /*7120*/  WARPGROUP.ARRIVE ;  /* 0x00000000000079c5 */ /* 0x000fe20000000000 */
[----:B------:R-:W-:Y:S01]  /*7130*/  UMOV UR11, 0xc0000010 ;  /* 0xc0000010000b7882 */ /* 0x000fe20000000000 */
[----:B------:R-:W-:Y:S01]  /*7140*/  UMOV UR15, 0xc0000010 ;  /* 0xc0000010000f7882 */ /* 0x000fe20000000000 */
[----:B------:R-:W-:Y:S01]  /*7150*/  UIADD3 UR14, UR10, 0x100, URZ ;  /* 0x000001000a0e7890 */ /* 0x000fe2000fffe03f */
[----:B------:R-:W-:Y:S01]  /*7160*/  F2FP.F16.F32.PACK_AB R67, R13, R128 ;  /* 0x000000800d43723e */ /* 0x000fe200000000ff */
[----:B------:R-:W-:Y:S01]  /*7170*/  UIADD3 UR18, UR10, 0x200, URZ ;  /* 0x000002000a127890 */ /* 0x000fe2000fffe03f */
[----:B------:R-:W-:Y:S02]  /*7180*/  UMOV UR19, 0xc0000010 ;  /* 0xc000001000137882 */ /* 0x000fe40000000000 */
[----:B------:R-:W-:Y:S01]  /*7190*/  HGMMA.64x16x16.F32 R120, R24, gdesc[UR8].tnspB, R120, gsb0 ;  /* 0x4020000818787df0 */ /* 0x000fe20008000878 */
[----:B------:R-:W-:Y:S01]  /*71a0*/  UIADD3 UR22, UR10, 0x300, URZ ;  /* 0x000003000a167890 */ /* 0x000fe2000fffe03f */
[----:B------:R-:W-:Y:S01]  /*71b0*/  UMOV UR23, 0xc0000010 ;  /* 0xc000001000177882 */ /* 0x000fe20000000000 */
[----:B------:R-:W-:Y:S01]  /*71c0*/  UIADD3 UR30, UR10, 0x400, URZ ;  /* 0x000004000a1e7890 */ /* 0x000fe2000fffe03f */
[----:B------:R-:W-:Y:S01]  /*71d0*/  UMOV UR31, 0xc0000010 ;  /* 0xc0000010001f7882 */ /* 0x000fe20000000000 */
[----:B------:R-:W-:Y:S01]  /*71e0*/  UMOV UR11, 0xc0000010 ;  /* 0xc0000010000b7882 */ /* 0x000fe20000000000 */
[----:B------:R-:W-:-:S02]  /*71f0*/  WARPGROUP.DEPBAR.LE gsb0, 0x0 ;  /* 0x00008000000079c5 */ /* 0x000fc40000010000 */
        /* <DEDUP_REMOVED lines=169> */
[----:B------:R-:W-:Y:S01]  /*7c90*/  UIADD3 UR10, UR10, 0x4e0, URZ ;  /* 0x000004e00a0a7890 */ /* 0x000fe2000fffe03f */
        /* <DEDUP_REMOVED lines=18> */
.L_x_30:
[----:B------:R-:W-:-:S04]  /*7dc0*/  ULEA UR7, UR25, UR38, 0x3 ;  /* 0x0000002619077291 */ /* 0x000fc8000f8e183f */
[----:B------:R-:W-:-:S04]  /*7dd0*/  UIADD3 UR7, UR7, 0x1e028, URZ ;  /* 0x0001e02807077890 */ /* 0x000fc8000fffe03f */
[----:B------:R-:W-:-:S09]  /*7de0*/  UPRMT UR7, URZ, 0x654, UR7 ;  /* 0x000006543f077896 */ /* 0x000fd20008000007 */
[----:B------:R-:W-:Y:S01]  /*7df0*/  SYNCS.ARRIVE.TRANS64.RED.A1T0 RZ, [UR7], RZ ;  /* 0x000000ffffff79a7 */ /* 0x000fe20008100407 */
[----:B------:R-:W-:Y:S05]  /*7e00*/  @P1 BRA `(.L_x_31) ;  /* 0x0000000000041947 */ /* 0x000fea0003800000 */
[----:B------:R-:W-:Y:S01]  /*7e10*/  BPT.TRAP 0x1 ;  /* 0x000000040000795c */ /* 0x000fe20000300000 */
.L_x_31:
[----:B------:R-:W-:-:S04]  /*7e20*/  UIADD3 UR25, UR25, 0x1, URZ ;  /* 0x0000000119197890 */ /* 0x000fc8000fffe03f */
[----:B------:R-:W-:-:S04]  /*7e30*/  UISETP.NE.AND UP0, UPT, UR25, 0x5, UPT ;  /* 0x000000051900788c */ /* 0x000fc8000bf05270 */
[----:B------:R-:W-:Y:S01]  /*7e40*/  USEL UR25, UR25, URZ, UP0 ;  /* 0x0000003f19197287 */ /* 0x000fe20008000000 */
[----:B------:R-:W-:Y:S11]  /*7e50*/  @!P0 BRA `(.L_x_32) ;  /* 0x0000000000048947 */ /* 0x000ff60003800000 */
[----:B------:R-:W-:Y:S01]  /*7e60*/  BPT.TRAP 0x1 ;  /* 0x000000040000795c */ /* 0x000fe20000300000 */
.L_x_32:
[----:B------:R-:W-:-:S04]  /*7e70*/  ULEA UR7, UR25, UR38, 0x3 ;  /* 0x0000002619077291 */ /* 0x000fc8000f8e183f */
[----:B------:R-:W-:-:S04]  /*7e80*/  UIADD3 UR7, UR7, 0x1e028, URZ ;  /* 0x0001e02807077890 */ /* 0x000fc8000fffe03f */
[----:B------:R-:W-:-:S09]  /*7e90*/  UPRMT UR7, URZ, 0x654, UR7 ;  /* 0x000006543f077896 */ /* 0x000fd20008000007 */
[----:B------:R-:W-:Y:S01]  /*7ea0*/  SYNCS.ARRIVE.TRANS64.RED.A1T0 RZ, [UR7], RZ ;  /* 0x000000ffffff79a7 */ /* 0x000fe20008100407 */
[----:B------:R-:W-:Y:S05]  /*7eb0*/  @P1 BRA `(.L_x_33) ;  /* 0x0000000000041947 */ /* 0x000fea0003800000 */
[----:B------:R-:W-:Y:S01]  /*7ec0*/  BPT.TRAP 0x1 ;  /* 0x000000040000795c */ /* 0x000fe20000300000 */
.L_x_33:
[----:B------:R-:W-:Y:S01]  /*7ed0*/  UIADD3 UR6, UR6, 0x1, URZ ;  /* 0x0000000106067890 */ /* 0x000fe2000fffe03f */
[C---:B------:R-:W-:Y:S01]  /*7ee0*/  ISETP.GT.AND P2, PT, R8.reuse, 0x2, PT ;  /* 0x000000020800780c */ /* 0x040fe20003f44270 */
[----:B------:R-:W-:Y:S01]  /*7ef0*/  UIADD3 UR25, UR25, 0x1, URZ ;  /* 0x0000000119197890 */ /* 0x000fe2000fffe03f */
[----:B------:R-:W-:Y:S01]  /*7f00*/  IADD3 R8, R8, -0x1, RZ ;  /* 0xffffffff08087810 */ /* 0x000fe20007ffe0ff */
[----:B------:R-:W-:Y:S01]  /*7f10*/  UISETP.NE.AND UP2, UPT, UR6, 0x5, UPT ;  /* 0x000000050600788c */ /* 0x000fe2000bf45270 */
[----:B------:R-:W-:Y:S01]  /*7f20*/  VIADD R7, R7, 0x80 ;  /* 0x0000008007077836 */ /* 0x000fe20000000000 */
[----:B------:R-:W-:Y:S01]  /*7f30*/  UISETP.NE.AND UP0, UPT, UR25, 0x5, UPT ;  /* 0x000000051900788c */ /* 0x000fe2000bf05270 */
[----:B------:R-:W-:Y:S01]  /*7f40*/  MOV R13, R5 ;  /* 0x00000005000d7202 */ /* 0x000fe20000000f00 */
[----:B------:R-:W-:Y:S01]  /*7f50*/  USEL UR7, URZ, 0x1, UP2 ;  /* 0x000000013f077887 */ /* 0x000fe20009000000 */
[----:B-1----:R-:W-:Y:S01]  /*7f60*/  IMAD.MOV.U32 R11, RZ, RZ, R6 ;  /* 0x000000ffff0b7224 */ /* 0x002fe200078e0006 */
[----:B------:R-:W-:-:S02]  /*7f70*/  USEL UR25, UR25, URZ, UP0 ;  /* 0x0000003f19197287 */ /* 0x000fc40008000000 */
[----:B------:R-:W-:Y:S02]  /*7f80*/  USEL UR27, UR6, URZ, UP2 ;  /* 0x0000003f061b7287 */ /* 0x000fe40009000000 */
[----:B------:R-:W-:Y:S01]  /*7f90*/  LOP3.LUT R9, R9, UR7, RZ, 0x3c, !PT ;  /* 0x0000000709097c12 */ /* 0x000fe2000f8e3cff */
[----:B------:R-:W-:Y:S09]  /*7fa0*/  @P2 BRA `(.L_x_34) ;  /* 0xffffffcc00182947 */ /* 0x000ff2000383ffff */
.L_x_23:
[----:B------:R-:W-:-:S13]  /*7fb0*/  ISETP.GE.AND P2, PT, R8, 0x1, PT ;  /* 0x000000010800780c */ /* 0x000fda0003f46270 */
[----:B------:R-:W-:Y:S05]  /*7fc0*/  @!P2 BRA `(.L_x_35) ;  /* 0x0000003c006ca947 */ /* 0x000fea0003800000 */
[----:B------:R-:W-:Y:S01]  /*7fd0*/  MOV R10, R5 ;  /* 0x00000005000a7202 */ /* 0x000fe20000000f00 */
[----:B------:R-:W-:Y:S01]  /*7fe0*/  IMAD.MOV.U32 R11, RZ, RZ, R6 ;  /* 0x000000ffff0b7224 */ /* 0x000fe200078e0006 */
[----:B------:R-:W-:-:S06]  /*7ff0*/  ULDC UR29, c[0x0][0x604] ;  /* 0x00018100001d7ab9 */ /* 0x000fcc0000000800 */
.L_x_46:
[----:B------:R-:W-:Y:S05]  /*8000*/  @!P0 BRA `(.L_x_36) ;  /* 0x0000000000048947 */ /* 0x000fea0003800000 */
[----:B------:R-:W-:Y:S01]  /*8010*/  BPT.TRAP 0x1 ;  /* 0x000000040000795c */ /* 0x000fe20000300000 */
.L_x_36:
[----:B------:R-:W-:Y:S01]  /*8020*/  ULEA UR6, UR27, UR38, 0x3 ;  /* 0x000000261b067291 */ /* 0x000fe2000f8e183f */
[----:B------:R-:W-:-:S08]  /*8030*/  SHF.L.U32 R5, R9, 0x1f, RZ ;  /* 0x0000001f09057819 */ /* 0x000fd000000006ff */
[----:B------:R-:W1:Y:S02]  /*8040*/  SYNCS.PHASECHK.TRANS64.TRYWAIT P2, [UR6+0x1e000], R5 ;  /* 0x01e00005ff0075a7 */ /* 0x000e640008040146 */
[----:B-1----:R-:W-:Y:S05]  /*8050*/  @!P2 BRA `(.L_x_37) ;  /* 0x0000007000eca947 */ /* 0x002fea0003800000 */
.L_x_112:
        /* <DEDUP_REMOVED lines=32> */
.L_x_38:
[C---:B-1----:R-:W-:Y:S01]  /*8260*/  IADD3 R5, R7.reuse, 0x1, RZ ;  /* 0x0000000107057810 */ /* 0x042fe20007ffe0ff */
[C---:B------:R-:W-:Y:S01]  /*8270*/  VIADD R15, R7.reuse, 0x8 ;  /* 0x00000008070f7836 */ /* 0x040fe20000000000 */
[C---:B------:R-:W-:Y:S01]  /*8280*/  ISETP.GE.AND P2, PT, R0.reuse, R7, PT ;  /* 0x000000070000720c */ /* 0x040fe20003f46270 */
[C---:B------:R-:W-:Y:S01]  /*8290*/  VIADD R19, R7.reuse, 0x10 ;  /* 0x0000001007137836 */ /* 0x040fe20000000000 */
[----:B------:R-:W-:Y:S01]  /*82a0*/  ISETP.GE.AND P3, PT, R0, R5, PT ;  /* 0x000000050000720c */ /* 0x000fe20003f66270 */
[----:B------:R-:W-:Y:S01]  /*82b0*/  ULEA UR7, UR6, UR38, 0x3 ;  /* 0x0000002606077291 */ /* 0x000fe2000f8e183f */
[----:B------:R-:W-:Y:S02]  /*82c0*/  FSEL R13, R24, -INF , P2 ;  /* 0xff800000180d7808 */ /* 0x000fe40001000000 */
[----:B------:R-:W-:Y:S02]  /*82d0*/  IADD3 R17, R7, 0x9, RZ ;  /* 0x0000000907117810 */ /* 0x000fe40007ffe0ff */
[----:B------:R-:W-:-:S02]  /*82e0*/  ISETP.GE.AND P2, PT, R0, R15, PT ;  /* 0x0000000f0000720c */ /* 0x000fc40003f46270 */
[----:B------:R-:W-:Y:S02]  /*82f0*/  FSEL R25, R25, -INF , P3 ;  /* 0xff80000019197808 */ /* 0x000fe40001800000 */
[----:B------:R-:W-:Y:S02]  /*8300*/  FMNMX R6, R13, R10, !PT ;  /* 0x0000000a0d067209 */ /* 0x000fe40007800000 */
[----:B------:R-:W-:Y:S02]  /*8310*/  ISETP.GE.AND P3, PT, R0, R17, PT ;  /* 0x000000110000720c */ /* 0x000fe40003f66270 */
[----:B------:R-:W-:Y:S02]  /*8320*/  FSEL R28, R28, -INF , P2 ;  /* 0xff8000001c1c7808 */ /* 0x000fe40001000000 */
[----:B------:R-:W-:Y:S02]  /*8330*/  FMNMX R23, R25, R6, !PT ;  /* 0x0000000619177209 */ /* 0x000fe40007800000 */
[----:B------:R-:W-:-:S02]  /*8340*/  IADD3 R21, R7, 0x11, RZ ;  /* 0x0000001107157810 */ /* 0x000fc40007ffe0ff */
[----:B------:R-:W-:Y:S02]  /*8350*/  ISETP.GE.AND P2, PT, R0, R19, PT ;  /* 0x000000130000720c */ /* 0x000fe40003f46270 */
[----:B------:R-:W-:Y:S02]  /*8360*/  FSEL R29, R29, -INF , P3 ;  /* 0xff8000001d1d7808 */ /* 0x000fe40001800000 */
[----:B------:R-:W-:Y:S01]  /*8370*/  FMNMX R6, R28, R23, !PT ;  /* 0x000000171c067209 */ /* 0x000fe20007800000 */
[----:B------:R-:W-:Y:S01]  /*8380*/  VIADD R23, R7, 0x18 ;  /* 0x0000001807177836 */ /* 0x000fe20000000000 */
[----:B------:R-:W-:Y:S02]  /*8390*/  ISETP.GE.AND P3, PT, R0, R21, PT ;  /* 0x000000150000720c */ /* 0x000fe40003f66270 */
[----:B------:R-:W-:Y:S02]  /*83a0*/  FSEL R32, R32, -INF , P2 ;  /* 0xff80000020207808 */ /* 0x000fe40001000000 */
[----:B------:R-:W-:-:S02]  /*83b0*/  FMNMX R131, R29, R6, !PT ;  /* 0x000000061d837209 */ /* 0x000fc40007800000 */
[----:B------:R-:W-:Y:S02]  /*83c0*/  IADD3 R129, R7, 0x19, RZ ;  /* 0x0000001907817810 */ /* 0x000fe40007ffe0ff */
[----:B------:R-:W-:Y:S02]  /*83d0*/  ISETP.GE.AND P2, PT, R0, R23, PT ;  /* 0x000000170000720c */ /* 0x000fe40003f46270 */
[----:B------:R-:W-:Y:S02]  /*83e0*/  FSEL R33, R33, -INF , P3 ;  /* 0xff80000021217808 */ /* 0x000fe40001800000 */
[----:B------:R-:W-:Y:S01]  /*83f0*/  FMNMX R6, R32, R131, !PT ;  /* 0x0000008320067209 */ /* 0x000fe20007800000 */
[----:B------:R-:W-:Y:S01]  /*8400*/  VIADD R131, R7, 0x20 ;  /* 0x0000002007837836 */ /* 0x000fe20000000000 */
[----:B------:R-:W-:Y:S02]  /*8410*/  ISETP.GE.AND P3, PT, R0, R129, PT ;  /* 0x000000810000720c */ /* 0x000fe40003f66270 */
[----:B------:R-:W-:-:S02]  /*8420*/  FSEL R36, R36, -INF , P2 ;  /* 0xff80000024247808 */ /* 0x000fc40001000000 */
[----:B------:R-:W-:Y:S02]  /*8430*/  FMNMX R135, R33, R6, !PT ;  /* 0x0000000621877209 */ /* 0x000fe40007800000 */
[----:B------:R-:W-:Y:S02]  /*8440*/  IADD3 R133, R7, 0x21, RZ ;  /* 0x0000002107857810 */ /* 0x000fe40007ffe0ff */
[----:B------:R-:W-:Y:S02]  /*8450*/  ISETP.GE.AND P2, PT, R0, R131, PT ;  /* 0x000000830000720c */ /* 0x000fe40003f46270 */
[----:B------:R-:W-:Y:S02]  /*8460*/  FSEL R37, R37, -INF , P3 ;  /* 0xff80000025257808 */ /* 0x000fe40001800000 */
[----:B------:R-:W-:Y:S01]  /*8470*/  FMNMX R6, R36, R135, !PT ;  /* 0x0000008724067209 */ /* 0x000fe20007800000 */
[----:B------:R-:W-:Y:S01]  /*8480*/  VIADD R135, R7, 0x28 ;  /* 0x0000002807877836 */ /* 0x000fe20000000000 */
[----:B------:R-:W-:-:S02]  /*8490*/  ISETP.GE.AND P3, PT, R0, R133, PT ;  /* 0x000000850000720c */ /* 0x000fc40003f66270 */
[----:B------:R-:W-:Y:S02]  /*84a0*/  FSEL R40, R40, -INF , P2 ;  /* 0xff80000028287808 */ /* 0x000fe40001000000 */
        /* <DEDUP_REMOVED lines=84> */
[----:B------:R-:W-:-:S02]  /*89f0*/  FMNMX R6, R80, R179, !PT ;  /* 0x000000b350067209 */ /* 0x000fc40007800000 */
[----:B------:R-:W-:Y:S02]  /*8a00*/  ISETP.GE.AND P3, PT, R0, R177, PT ;  /* 0x000000b10000720c */ /* 0x000fe40003f66270 */
[----:B------:R-:W-:Y:S02]  /*8a10*/  FSEL R84, R84, -INF , P2 ;  /* 0xff80000054547808 */ /* 0x000fe40001000000 */
[----:B------:R-:W-:Y:S02]  /*8a20*/  FMNMX R179, R81, R6, !PT ;  /* 0x0000000651b37209 */ /* 0x000fe40007800000 */
[----:B------:R-:W-:Y:S02]  /*8a30*/  FSEL R85, R85, -INF , P3 ;  /* 0xff80000055557808 */ /* 0x000fe40001800000 */
[----:B------:R-:W-:Y:S02]  /*8a40*/  FMNMX R6, R84, R179, !PT ;  /* 0x000000b354067209 */ /* 0x000fe40007800000 */
[----:B------:R-:W-:-:S02]  /*8a50*/  ISETP.GE.AND P5, PT, R2, R19, PT ;  /* 0x000000130200720c */ /* 0x000fc40003fa6270 */
[----:B------:R-:W-:Y:S02]  /*8a60*/  FMNMX R6, R85, R6, !PT ;  /* 0x0000000655067209 */ /* 0x000fe40007800000 */
[----:B------:R-:W-:Y:S02]  /*8a70*/  FSEL R34, R34, -INF , P5 ;  /* 0xff80000022227808 */ /* 0x000fe40002800000 */
[C---:B------:R-:W-:Y:S01]  /*8a80*/  ISETP.GE.AND P5, PT, R2.reuse, R133, PT ;  /* 0x000000850200720c */ /* 0x040fe20003fa6270 */
[----:B------:R-:W1:Y:S01]  /*8a90*/  SHFL.BFLY PT, R179, R6, 0x1, 0x1f ;  /* 0x0c201f0006b37f89 */ /* 0x000e6200000e0000 */
[C---:B------:R-:W-:Y:S02]  /*8aa0*/  ISETP.GE.AND P6, PT, R2.reuse, R21, PT ;  /* 0x000000150200720c */ /* 0x040fe40003fc6270 */
[----:B------:R-:W-:Y:S02]  /*8ab0*/  FSEL R43, R43, -INF , P5 ;  /* 0xff8000002b2b7808 */ /* 0x000fe40002800000 */
[----:B------:R-:W-:-:S02]  /*8ac0*/  ISETP.GE.AND P5, PT, R2, R143, PT ;  /* 0x0000008f0200720c */ /* 0x000fc40003fa6270 */
[----:B------:R-:W-:Y:S02]  /*8ad0*/  FSEL R35, R35, -INF , P6 ;  /* 0xff80000023237808 */ /* 0x000fe40003000000 */
[----:B------:R-:W-:Y:S02]  /*8ae0*/  ISETP.GE.AND P6, PT, R2, R135, PT ;  /* 0x000000870200720c */ /* 0x000fe40003fc6270 */
[----:B------:R-:W-:Y:S02]  /*8af0*/  FSEL R54, R54, -INF , P5 ;  /* 0xff80000036367808 */ /* 0x000fe40002800000 */
[C---:B------:R-:W-:Y:S02]  /*8b00*/  ISETP.GE.AND P3, PT, R2.reuse, R5, PT ;  /* 0x000000050200720c */ /* 0x040fe40003f66270 */
[----:B------:R-:W-:Y:S02]  /*8b10*/  ISETP.GE.AND P5, PT, R2, R153, PT ;  /* 0x000000990200720c */ /* 0x000fe40003fa6270 */
[----:B------:R-:W-:-:S02]  /*8b20*/  FSEL R46, R46, -INF , P6 ;  /* 0xff8000002e2e7808 */ /* 0x000fc40003000000 */
[----:B------:R-:W-:Y:S02]  /*8b30*/  ISETP.GE.AND P6, PT, R2, R145, PT ;  /* 0x000000910200720c */ /* 0x000fe40003fc6270 */
[----:B------:R-:W-:Y:S02]  /*8b40*/  FSEL R63, R63, -INF , P5 ;  /* 0xff8000003f3f7808 */ /* 0x000fe40002800000 */
[----:B------:R-:W-:Y:S02]  /*8b50*/  FSEL R55, R55, -INF , P6 ;  /* 0xff80000037377808 */ /* 0x000fe40003000000 */
[----:B-1----:R-:W-:Y:S02]  /*8b60*/  FMNMX R179, R6, R179, !PT ;  /* 0x000000b306b37209 */ /* 0x002fe40007800000 */
[C---:B------:R-:W-:Y:S02]  /*8b70*/  ISETP.GE.AND P4, PT, R2.reuse, R15, PT ;  /* 0x0000000f0200720c */ /* 0x040fe40003f86270 */
[----:B------:R-:W-:Y:S01]  /*8b80*/  ISETP.GE.AND P6, PT, R2, R155, PT ;  /* 0x0000009b0200720c */ /* 0x000fe20003fc6270 */
[----:B------:R-:W1:Y:S01]  /*8b90*/  SHFL.BFLY PT, R6, R179, 0x2, 0x1f ;  /* 0x0c401f00b3067f89 */ /* 0x000e6200000e0000 */
[----:B------:R-:W-:-:S02]  /*8ba0*/  FSEL R27, R27, -INF , P3 ;  /* 0xff8000001b1b7808 */ /* 0x000fc40001800000 */
[----:B------:R-:W-:Y:S02]  /*8bb0*/  FSEL R66, R66, -INF , P6 ;  /* 0xff80000042427808 */ /* 0x000fe40003000000 */
[----:B------:R-:W-:Y:S02]  /*8bc0*/  ISETP.GE.AND P6, PT, R2, R7, PT ;  /* 0x000000070200720c */ /* 0x000fe40003fc6270 */
[----:B------:R-:W-:Y:S02]  /*8bd0*/  FSEL R30, R30, -INF , P4 ;  /* 0xff8000001e1e7808 */ /* 0x000fe40002000000 */
[----:B------:R-:W-:Y:S02]  /*8be0*/  FSEL R128, R26, -INF , P6 ;  /* 0xff8000001a807808 */ /* 0x000fe40003000000 */
[C---:B------:R-:W-:Y:S02]  /*8bf0*/  ISETP.GE.AND P2, PT, R2.reuse, R17, PT ;  /* 0x000000110200720c */ /* 0x040fe40003f46270 */
[----:B------:R-:W-:-:S02]  /*8c00*/  ISETP.GE.AND P3, PT, R2, R23, PT ;  /* 0x000000170200720c */ /* 0x000fc40003f66270 */
[----:B------:R-:W-:Y:S02]  /*8c10*/  FSEL R31, R31, -INF , P2 ;  /* 0xff8000001f1f7808 */ /* 0x000fe40001000000 */
[C---:B------:R-:W-:Y:S02]  /*8c20*/  ISETP.GE.AND P6, PT, R2.reuse, R169, PT ;  /* 0x000000a90200720c */ /* 0x040fe40003fc6270 */
[----:B------:R-:W-:Y:S02]  /*8c30*/  ISETP.GE.AND P2, PT, R2, R131, PT ;  /* 0x000000830200720c */ /* 0x000fe40003f46270 */
[----:B------:R-:W-:Y:S02]  /*8c40*/  FSEL R38, R38, -INF , P3 ;  /* 0xff80000026267808 */ /* 0x000fe40001800000 */
[----:B------:R-:W-:Y:S02]  /*8c50*/  FSEL R79, R79, -INF , P6 ;  /* 0xff8000004f4f7808 */ /* 0x000fe40003000000 */
[----:B-1----:R-:W-:-:S02]  /*8c60*/  FMNMX R5, R179, R6, !PT ;  /* 0x00000006b3057209 */ /* 0x002fc40007800000 */
[----:B------:R-:W-:Y:S02]  /*8c70*/  FMNMX R6, R128, R11, !PT ;  /* 0x0000000b80067209 */ /* 0x000fe40007800000 */
[C---:B------:R-:W-:Y:S02]  /*8c80*/  FSETP.NEU.AND P5, PT, R5.reuse, -INF , PT ;  /* 0xff8000000500780b */ /* 0x040fe40003fad000 */
[C---:B------:R-:W-:Y:S02]  /*8c90*/  ISETP.GE.AND P3, PT, R2.reuse, R137, PT ;  /* 0x000000890200720c */ /* 0x040fe40003f66270 */
[----:B------:R-:W-:Y:S02]  /*8ca0*/  FSEL R15, R5, RZ, P5 ;  /* 0x000000ff050f7208 */ /* 0x000fe40002800000 */
[----:B------:R-:W-:Y:S02]  /*8cb0*/  ISETP.GE.AND P5, PT, R2, R163, PT ;  /* 0x000000a30200720c */ /* 0x000fe40003fa6270 */
[----:B------:R-:W-:Y:S01]  /*8cc0*/  FSEL R42, R42, -INF , P2 ;  /* 0xff8000002a2a7808 */ /* 0x000fe20001000000 */
[C---:B------:R-:W-:Y:S01]  /*8cd0*/  FMUL R130, R15.reuse, UR29 ;  /* 0x0000001d0f827c20 */ /* 0x040fe20008400000 */
[----:B------:R-:W-:Y:S01]  /*8ce0*/  FSEL R74, R74, -INF , P5 ;  /* 0xff8000004a4a7808 */ /* 0x000fe20002800000 */
[----:B------:R-:W-:Y:S01]  /*8cf0*/  FADD R15, -R15, R10 ;  /* 0x0000000a0f0f7221 */ /* 0x000fe20000000100 */
[----:B------:R-:W-:Y:S01]  /*8d00*/  ISETP.GE.AND P2, PT, R2, R141, PT ;  /* 0x0000008d0200720c */ /* 0x000fe20003f46270 */
[--C-:B------:R-:W-:Y:S01]  /*8d10*/  FFMA R24, R13, UR29, -R130.reuse ;  /* 0x0000001d0d187c23 */ /* 0x100fe20008000882 */
[----:B------:R-:W-:Y:S01]  /*8d20*/  FMNMX R13, R27, R6, !PT ;  /* 0x000000061b0d7209 */ /* 0x000fe20007800000 */
[--C-:B------:R-:W-:Y:S01]  /*8d30*/  FFMA R26, R28, UR29, -R130.reuse ;  /* 0x0000001d1c1a7c23 */ /* 0x100fe20008000882 */
[----:B------:R-:W-:Y:S01]  /*8d40*/  FSEL R47, R47, -INF , P3 ;  /* 0xff8000002f2f7808 */ /* 0x000fe20001800000 */
[--C-:B------:R-:W-:Y:S01]  /*8d50*/  FFMA R12, R36, UR29, -R130.reuse ;  /* 0x0000001d240c7c23 */ /* 0x100fe20008000882 */
[----:B------:R-:W-:Y:S01]  /*8d60*/  FSETP.GEU.AND P5, PT, R24, -126, PT ;  /* 0xc2fc00001800780b */ /* 0x000fe20003fae000 */
[--C-:B------:R-:W-:Y:S01]  /*8d70*/  FFMA R28, R32, UR29, -R130.reuse ;  /* 0x0000001d201c7c23 */ /* 0x100fe20008000882 */
[----:B------:R-:W-:Y:S01]  /*8d80*/  FMNMX R6, R30, R13, !PT ;  /* 0x0000000d1e067209 */ /* 0x000fe20007800000 */
[--C-:B------:R-:W-:Y:S01]  /*8d90*/  FFMA R13, R25, UR29, -R130.reuse ;  /* 0x0000001d190d7c23 */ /* 0x100fe20008000882 */
[----:B------:R-:W-:Y:S01]  /*8da0*/  ISETP.GE.AND P4, PT, R2, R129, PT ;  /* 0x000000810200720c */ /* 0x000fe20003f86270 */
[--C-:B------:R-:W-:Y:S01]  /*8db0*/  FFMA R14, R40, UR29, -R130.reuse ;  /* 0x0000001d280e7c23 */ /* 0x100fe20008000882 */
[----:B------:R-:W-:Y:S01]  /*8dc0*/  FMNMX R17, R31, R6, !PT ;  /* 0x000000061f117209 */ /* 0x000fe20007800000 */
[--C-:B------:R-:W-:Y:S01]  /*8dd0*/  FFMA R16, R44, UR29, -R130.reuse ;  /* 0x0000001d2c107c23 */ /* 0x100fe20008000882 */
[----:B------:R-:W-:Y:S01]  /*8de0*/  FSETP.GEU.AND P6, PT, R13, -126, PT ;  /* 0xc2fc00000d00780b */ /* 0x000fe20003fce000 */
[--C-:B------:R-:W-:Y:S01]  /*8df0*/  FFMA R18, R48, UR29, -R130.reuse ;  /* 0x0000001d30127c23 */ /* 0x100fe20008000882 */
[----:B------:R-:W-:Y:S01]  /*8e00*/  FMNMX R6, R34, R17, !PT ;  /* 0x0000001122067209 */ /* 0x000fe20007800000 */
[--C-:B------:R-:W-:Y:S01]  /*8e10*/  FFMA R17, R29, UR29, -R130.reuse ;  /* 0x0000001d1d117c23 */ /* 0x100fe20008000882 */
[----:B------:R-:W-:Y:S01]  /*8e20*/  ISETP.GE.AND P3, PT, R2, R147, PT ;  /* 0x000000930200720c */ /* 0x000fe20003f66270 */
[----:B------:R-:W-:Y:S01]  /*8e30*/  @!P5 FMUL R24, R24, 0.5 ;  /* 0x3f0000001818d820 */ /* 0x000fe20000400000 */
[----:B------:R-:W-:Y:S01]  /*8e40*/  FSEL R51, R51, -INF , P2 ;  /* 0xff80000033337808 */ /* 0x000fe20001000000 */
[--C-:B------:R-:W-:Y:S01]  /*8e50*/  FFMA R20, R52, UR29, -R130.reuse ;  /* 0x0000001d34147c23 */ /* 0x100fe20008000882 */
[----:B------:R-:W-:Y:S01]  /*8e60*/  ISETP.GE.AND P2, PT, R2, R151, PT ;  /* 0x000000970200720c */ /* 0x000fe20003f46270 */
[--C-:B------:R-:W-:Y:S01]  /*8e70*/  FFMA R22, R57, UR29, -R130.reuse ;  /* 0x0000001d39167c23 */ /* 0x100fe20008000882 */
[----:B------:R-:W-:Y:S01]  /*8e80*/  FMNMX R19, R35, R6, !PT ;  /* 0x0000000623137209 */ /* 0x000fe20007800000 */
[----:B------:R-:W1:Y:S01]  /*8e90*/  MUFU.EX2 R24, R24 ;  /* 0x0000001800187308 */ /* 0x000e620000000800 */
[----:B------:R-:W-:Y:S01]  /*8ea0*/  FSEL R39, R39, -INF , P4 ;  /* 0xff80000027277808 */ /* 0x000fe20002000000 */
[----:B------:R-:W-:Y:S01]  /*8eb0*/  @!P6 FMUL R13, R13, 0.5 ;  /* 0x3f0000000d0de820 */ /* 0x000fe20000400000 */
[----:B------:R-:W-:Y:S01]  /*8ec0*/  FSEL R58, R58, -INF , P3 ;  /* 0xff8000003a3a7808 */ /* 0x000fe20001800000 */
[--C-:B------:R-:W-:Y:S01]  /*8ed0*/  FFMA R57, R64, UR29, -R130.reuse ;  /* 0x0000001d40397c23 */ /* 0x100fe20008000882 */
[C---:B------:R-:W-:Y:S01]  /*8ee0*/  ISETP.GE.AND P4, PT, R2.reuse, R139, PT ;  /* 0x0000008b0200720c */ /* 0x040fe20003f86270 */
[--C-:B------:R-:W-:Y:S01]  /*8ef0*/  FFMA R36, R65, UR29, -R130.reuse ;  /* 0x0000001d41247c23 */ /* 0x100fe20008000882 */
[----:B------:R-:W-:Y:S01]  /*8f00*/  ISETP.GE.AND P3, PT, R2, R157, PT ;  /* 0x0000009d0200720c */ /* 0x000fe20003f66270 */
[----:B------:R-:W2:Y:S01]  /*8f10*/  MUFU.EX2 R13, R13 ;  /* 0x0000000d000d7308 */ /* 0x000ea20000000800 */
[----:B------:R-:W-:Y:S01]  /*8f20*/  FSEL R62, R62, -INF , P2 ;  /* 0xff8000003e3e7808 */ /* 0x000fe20001000000 */
[--C-:B------:R-:W-:Y:S01]  /*8f30*/  FFMA R32, R61, UR29, -R130.reuse ;  /* 0x0000001d3d207c23 */ /* 0x100fe20008000882 */
[----:B------:R-:W-:Y:S01]  /*8f40*/  ISETP.GE.AND P2, PT, R2, R161, PT ;  /* 0x000000a10200720c */ /* 0x000fe20003f46270 */
[--C-:B------:R-:W-:Y:S01]  /*8f50*/  FFMA R65, R68, UR29, -R130.reuse ;  /* 0x0000001d44417c23 */ /* 0x100fe20008000882 */
[----:B------:R-:W-:Y:S01]  /*8f60*/  FMNMX R6, R38, R19, !PT ;  /* 0x0000001326067209 */ /* 0x000fe20007800000 */
[--C-:B------:R-:W-:Y:S01]  /*8f70*/  FFMA R44, R69, UR29, -R130.reuse ;  /* 0x0000001d452c7c23 */ /* 0x100fe20008000882 */
[----:B------:R-:W-:Y:S01]  /*8f80*/  FSEL R50, R50, -INF , P4 ;  /* 0xff80000032327808 */ /* 0x000fe20002000000 */
[--C-:B------:R-:W-:Y:S01]  /*8f90*/  FFMA R48, R73, UR29, -R130.reuse ;  /* 0x0000001d49307c23 */ /* 0x100fe20008000882 */
[----:B------:R-:W-:Y:S01]  /*8fa0*/  FSEL R67, R67, -INF , P3 ;  /* 0xff80000043437808 */ /* 0x000fe20001800000 */
[----:B-1----:R-:W-:Y:S01]  /*8fb0*/  @!P5 FMUL R24, R24, R24 ;  /* 0x000000181818d220 */ /* 0x002fe20000400000 */
[----:B------:R-:W-:Y:S01]  /*8fc0*/  ISETP.GE.AND P4, PT, R2, R149, PT ;  /* 0x000000950200720c */ /* 0x000fe20003f86270 */
[--C-:B------:R-:W-:Y:S01]  /*8fd0*/  FFMA R73, R76, UR29, -R130.reuse ;  /* 0x0000001d4c497c23 */ /* 0x100fe20008000882 */
[----:B------:R-:W-:Y:S01]  /*8fe0*/  ISETP.GE.AND P3, PT, R2, R165, PT ;  /* 0x000000a50200720c */ /* 0x000fe20003f66270 */
[--C-:B------:R-:W-:Y:S01]  /*8ff0*/  FFMA R69, R72, UR29, -R130.reuse ;  /* 0x0000001d48457c23 */ /* 0x100fe20008000882 */
[----:B------:R-:W-:Y:S01]  /*9000*/  FSEL R71, R71, -INF , P2 ;  /* 0xff80000047477808 */ /* 0x000fe20001000000 */
[--C-:B------:R-:W-:Y:S01]  /*9010*/  FFMA R52, R77, UR29, -R130.reuse ;  /* 0x0000001d4d347c23 */ /* 0x100fe20008000882 */
[----:B------:R-:W-:Y:S01]  /*9020*/  FMNMX R19, R39, R6, !PT ;  /* 0x0000000627137209 */ /* 0x000fe20007800000 */
[----:B--2---:R-:W-:Y:S01]  /*9030*/  @!P6 FMUL R13, R13, R13 ;  /* 0x0000000d0d0de220 */ /* 0x004fe20000400000 */
[----:B------:R-:W-:Y:S01]  /*9040*/  ISETP.GE.AND P2, PT, R2, R171, PT ;  /* 0x000000ab0200720c */ /* 0x000fe20003f46270 */
[--C-:B------:R-:W-:Y:S01]  /*9050*/  FFMA R77, R80, UR29, -R130.reuse ;  /* 0x0000001d504d7c23 */ /* 0x100fe20008000882 */
[----:B------:R-:W-:Y:S01]  /*9060*/  FSEL R59, R59, -INF , P4 ;  /* 0xff8000003b3b7808 */ /* 0x000fe20002000000 */
[--C-:B------:R-:W-:Y:S01]  /*9070*/  FFMA R64, R85, UR29, -R130.reuse ;  /* 0x0000001d55407c23 */ /* 0x100fe20008000882 */
[----:B------:R-:W-:Y:S01]  /*9080*/  FSEL R75, R75, -INF , P3 ;  /* 0xff8000004b4b7808 */ /* 0x000fe20001800000 */
[--C-:B------:R-:W-:Y:S01]  /*9090*/  FFMA R84, R84, UR29, -R130.reuse ;  /* 0x0000001d54547c23 */ /* 0x100fe20008000882 */
[----:B------:R-:W-:Y:S01]  /*90a0*/  FMNMX R6, R42, R19, !PT ;  /* 0x000000132a067209 */ /* 0x000fe20007800000 */
[--C-:B------:R-:W-:Y:S01]  /*90b0*/  FFMA R19, R33, UR29, -R130.reuse ;  /* 0x0000001d21137c23 */ /* 0x100fe20008000882 */
[C---:B------:R-:W-:Y:S01]  /*90c0*/  ISETP.GE.AND P4, PT, R2.reuse, R159, PT ;  /* 0x0000009f0200720c */ /* 0x040fe20003f86270 */
[--C-:B------:R-:W-:Y:S01]  /*90d0*/  FFMA R33, R45, UR29, -R130.reuse ;  /* 0x0000001d2d217c23 */ /* 0x100fe20008000882 */
[----:B------:R-:W-:Y:S01]  /*90e0*/  ISETP.GE.AND P3, PT, R2, R173, PT ;  /* 0x000000ad0200720c */ /* 0x000fe20003f66270 */
[--C-:B------:R-:W-:Y:S01]  /*90f0*/  FFMA R45, R53, UR29, -R130.reuse ;  /* 0x0000001d352d7c23 */ /* 0x100fe20008000882 */
[----:B------:R-:W-:Y:S01]  /*9100*/  FSEL R82, R82, -INF , P2 ;  /* 0xff80000052527808 */ /* 0x000fe20001000000 */
[----:B------:R-:W-:Y:S01]  /*9110*/  FFMA R53, R60, UR29, -R130 ;  /* 0x0000001d3c357c23 */ /* 0x000fe20008000882 */
[----:B------:R-:W-:Y:S01]  /*9120*/  FSETP.GEU.AND P2, PT, R26, -126, PT ;  /* 0xc2fc00001a00780b */ /* 0x000fe20003f4e000 */
[----:B------:R-:W-:Y:S01]  /*9130*/  FMUL R15, R15, UR29 ;  /* 0x0000001d0f0f7c20 */ /* 0x000fe20008400000 */
[----:B------:R-:W-:-:S02]  /*9140*/  FSEL R70, R70, -INF , P4 ;  /* 0xff80000046467808 */ /* 0x000fc40002000000 */
[----:B------:R-:W-:Y:S02]  /*9150*/  FSEL R83, R83, -INF , P3 ;  /* 0xff80000053537808 */ /* 0x000fe40001800000 */
[----:B------:R-:W-:Y:S02]  /*9160*/  ISETP.GE.AND P4, PT, R2, R167, PT ;  /* 0x000000a70200720c */ /* 0x000fe40003f86270 */
[----:B------:R-:W-:Y:S02]  /*9170*/  FSETP.GEU.AND P3, PT, R17, -126, PT ;  /* 0xc2fc00001100780b */ /* 0x000fe40003f6e000 */
[----:B------:R-:W-:Y:S02]  /*9180*/  FSETP.GEU.AND P5, PT, R19, -126, PT ;  /* 0xc2fc00001300780b */ /* 0x000fe40003fae000 */
[----:B------:R-:W-:Y:S01]  /*9190*/  FSEL R78, R78, -INF , P4 ;  /* 0xff8000004e4e7808 */ /* 0x000fe20002000000 */
[----:B------:R-:W-:Y:S01]  /*91a0*/  @!P2 FMUL R26, R26, 0.5 ;  /* 0x3f0000001a1aa820 */ /* 0x000fe20000400000 */
[----:B------:R-:W-:-:S02]  /*91b0*/  ISETP.GE.AND P4, PT, R2, R175, PT ;  /* 0x000000af0200720c */ /* 0x000fc40003f86270 */
[----:B------:R-:W-:Y:S02]  /*91c0*/  FSETP.GEU.AND P6, PT, R12, -126, PT ;  /* 0xc2fc00000c00780b */ /* 0x000fe40003fce000 */
[----:B------:R-:W-:Y:S01]  /*91d0*/  FSEL R86, R86, -INF , P4 ;  /* 0xff80000056567808 */ /* 0x000fe20002000000 */
[----:B------:R-:W1:Y:S01]  /*91e0*/  MUFU.EX2 R26, R26 ;  /* 0x0000001a001a7308 */ /* 0x000e620000000800 */
[----:B------:R-:W-:Y:S01]  /*91f0*/  ISETP.GE.AND P4, PT, R2, R177, PT ;  /* 0x000000b10200720c */ /* 0x000fe20003f86270 */
[----:B------:R-:W-:Y:S01]  /*9200*/  @!P3 FMUL R17, R17, 0.5 ;  /* 0x3f0000001111b820 */ /* 0x000fe20000400000 */
[----:B------:R-:W-:Y:S01]  /*9210*/  FMNMX R21, R43, R6, !PT ;  /* 0x000000062b157209 */ /* 0x000fe20007800000 */
[----:B------:R-:W-:Y:S01]  /*9220*/  @!P5 FMUL R19, R19, 0.5 ;  /* 0x3f0000001313d820 */ /* 0x000fe20000400000 */
[----:B------:R-:W-:Y:S02]  /*9230*/  FSEL R87, R87, -INF , P4 ;  /* 0xff80000057577808 */ /* 0x000fe40002000000 */
[----:B------:R-:W-:Y:S01]  /*9240*/  FSETP.GEU.AND P4, PT, R28, -126, PT ;  /* 0xc2fc00001c00780b */ /* 0x000fe20003f8e000 */
[----:B------:R-:W2:Y:S01]  /*9250*/  MUFU.EX2 R17, R17 ;  /* 0x0000001100117308 */ /* 0x000ea20000000800 */
[----:B------:R-:W-:Y:S01]  /*9260*/  FMNMX R6, R46, R21, !PT ;  /* 0x000000152e067209 */ /* 0x000fe20007800000 */
[----:B------:R-:W-:Y:S01]  /*9270*/  @!P6 FMUL R12, R12, 0.5 ;  /* 0x3f0000000c0ce820 */ /* 0x000fe20000400000 */
[--C-:B------:R-:W-:Y:S01]  /*9280*/  FFMA R21, R37, UR29, -R130.reuse ;  /* 0x0000001d25157c23 */ /* 0x100fe20008000882 */
[--C-:B------:R-:W-:Y:S01]  /*9290*/  FFMA R37, R49, UR29, -R130.reuse ;  /* 0x0000001d31257c23 */ /* 0x100fe20008000882 */
[----:B------:R-:W-:Y:S01]  /*92a0*/  FMNMX R23, R47, R6, !PT ;  /* 0x000000062f177209 */ /* 0x000fe20007800000 */
[--C-:B------:R-:W-:Y:S01]  /*92b0*/  FFMA R49, R56, UR29, -R130.reuse ;  /* 0x0000001d38317c23 */ /* 0x100fe20008000882 */
[----:B------:R-:W-:Y:S01]  /*92c0*/  FFMA R56, R81, UR29, -R130 ;  /* 0x0000001d51387c23 */ /* 0x000fe20008000882 */
[----:B------:R-:W3:Y:S01]  /*92d0*/  MUFU.EX2 R19, R19 ;  /* 0x0000001300137308 */ /* 0x000ee20000000800 */
[----:B-1----:R-:W-:Y:S01]  /*92e0*/  @!P2 FMUL R26, R26, R26 ;  /* 0x0000001a1a1aa220 */ /* 0x002fe20000400000 */
[----:B------:R-:W-:-:S02]  /*92f0*/  FSETP.GEU.AND P2, PT, R21, -126, PT ;  /* 0xc2fc00001500780b */ /* 0x000fc40003f4e000 */
[----:B------:R-:W-:Y:S01]  /*9300*/  @!P4 FMUL R28, R28, 0.5 ;  /* 0x3f0000001c1cc820 */ /* 0x000fe20000400000 */
[----:B------:R-:W-:-:S03]  /*9310*/  FMNMX R6, R50, R23, !PT ;  /* 0x0000001732067209 */ /* 0x000fc60007800000 */
        /* <DEDUP_REMOVED lines=8> */
[----:B------:R-:W-:Y:S01]  /*93a0*/  FMNMX R6, R54, R23, !PT ;  /* 0x0000001736067209 */ /* 0x000fe20007800000 */
[----:B------:R-:W-:Y:S02]  /*93b0*/  FFMA R23, R41, UR29, -R130 ;  /* 0x0000001d29177c23 */ /* 0x000fe40008000882 */
        /* <DEDUP_REMOVED lines=37> */
[----:B------:R-:W-:Y:S01]  /*9610*/  FMNMX R6, R70, R25, !PT ;  /* 0x0000001946067209 */ /* 0x000fe20007800000 */
[----:B--2---:R-:W-:Y:S01]  /*9620*/  @!P2 FMUL R18, R18, R18 ;  /* 0x000000121212a220 */ /* 0x004fe20000400000 */
[----:B------:R-:W-:Y:S02]  /*9630*/  FSETP.GEU.AND P2, PT, R22, -126, PT ;  /* 0xc2fc00001600780b */ /* 0x000fe40003f4e000 */
[----:B------:R-:W-:Y:S02]  /*9640*/  FMNMX R25, R71, R6, !PT ;  /* 0x0000000647197209 */ /* 0x000fe40007800000 */
[----:B------:R-:W-:Y:S01]  /*9650*/  @!P4 FMUL R20, R20, 0.5 ;  /* 0x3f0000001414c820 */ /* 0x000fe20000400000 */
[----:B------:R-:W2:Y:S01]  /*9660*/  MUFU.EX2 R49, R49 ;  /* 0x0000003100317308 */ /* 0x000ea20000000800 */
[----:B------:R-:W-:Y:S01]  /*9670*/  FMNMX R6, R74, R25, !PT ;  /* 0x000000194a067209 */ /* 0x000fe20007800000 */
[----:B---3--:R-:W-:Y:S01]  /*9680*/  @!P3 FMUL R37, R37, R37 ;  /* 0x000000252525b220 */ /* 0x008fe20000400000 */
[----:B------:R-:W-:-:S02]  /*9690*/  FSETP.GEU.AND P3, PT, R53, -126, PT ;  /* 0xc2fc00003500780b */ /* 0x000fc40003f6e000 */
[----:B------:R-:W-:-:S03]  /*96a0*/  FMNMX R25, R75, R6, !PT ;  /* 0x000000064b197209 */ /* 0x000fc60007800000 */
[----:B------:R-:W3:Y:S01]  /*96b0*/  MUFU.EX2 R20, R20 ;  /* 0x0000001400147308 */ /* 0x000ee20000000800 */
[----:B-1----:R-:W-:Y:S01]  /*96c0*/  @!P5 FMUL R45, R45, R45 ;  /* 0x0000002d2d2dd220 */ /* 0x002fe20000400000 */
[----:B------:R-:W-:Y:S01]  /*96d0*/  FSETP.GEU.AND P5, PT, R57, -126, PT ;  /* 0xc2fc00003900780b */ /* 0x000fe20003fae000 */
[----:B------:R-:W-:Y:S01]  /*96e0*/  @!P2 FMUL R22, R22, 0.5 ;  /* 0x3f0000001616a820 */ /* 0x000fe20000400000 */
[----:B------:R-:W-:-:S04]  /*96f0*/  FMNMX R6, R78, R25, !PT ;  /* 0x000000194e067209 */ /* 0x000fc80007800000 */
[----:B------:R-:W-:Y:S01]  /*9700*/  FMNMX R25, R79, R6, !PT ;  /* 0x000000064f197209 */ /* 0x000fe20007800000 */
[----:B--2---:R-:W-:Y:S01]  /*9710*/  @!P6 FMUL R49, R49, R49 ;  /* 0x000000313131e220 */ /* 0x004fe20000400000 */
[----:B------:R-:W-:Y:S01]  /*9720*/  FSETP.GEU.AND P6, PT, R36, -126, PT ;  /* 0xc2fc00002400780b */ /* 0x000fe20003fce000 */
[----:B------:R-:W-:Y:S01]  /*9730*/  @!P3 FMUL R53, R53, 0.5 ;  /* 0x3f0000003535b820 */ /* 0x000fe20000400000 */
[----:B------:R-:W-:Y:S01]  /*9740*/  FMNMX R6, R82, R25, !PT ;  /* 0x0000001952067209 */ /* 0x000fe20007800000 */
[----:B------:R-:W1:Y:S01]  /*9750*/  MUFU.EX2 R22, R22 ;  /* 0x0000001600167308 */ /* 0x000e620000000800 */
[----:B------:R-:W-:Y:S01]  /*9760*/  FADD R10, R24, R49 ;  /* 0x00000031180a7221 */ /* 0x000fe20000000000 */
[----:B------:R-:W-:Y:S01]  /*9770*/  @!P5 FMUL R57, R57, 0.5 ;  /* 0x3f0000003939d820 */ /* 0x000fe20000400000 */
[----:B------:R-:W-:Y:S01]  /*9780*/  FMNMX R25, R83, R6, !PT ;  /* 0x0000000653197209 */ /* 0x000fe20007800000 */
[----:B---3--:R-:W-:Y:S01]  /*9790*/  @!P4 FMUL R20, R20, R20 ;  /* 0x000000141414c220 */ /* 0x008fe20000400000 */
[----:B------:R-:W-:-:S02]  /*97a0*/  FSETP.GEU.AND P4, PT, R32, -126, PT ;  /* 0xc2fc00002000780b */ /* 0x000fc40003f8e000 */
[----:B------:R-:W-:Y:S01]  /*97b0*/  FMNMX R6, R86, R25, !PT ;  /* 0x0000001956067209 */ /* 0x000fe20007800000 */
[----:B------:R-:W2:Y:S01]  /*97c0*/  MUFU.EX2 R53, R53 ;  /* 0x0000003500357308 */ /* 0x000ea20000000800 */
[----:B------:R-:W-:Y:S01]  /*97d0*/  F2FP.F16.F32.PACK_AB R24, R13, R24 ;  /* 0x000000180d18723e */ /* 0x000fe200000000ff */
[----:B------:R-:W-:Y:S01]  /*97e0*/  @!P6 FMUL R36, R36, 0.5 ;  /* 0x3f0000002424e820 */ /* 0x000fe20000400000 */
[----:B------:R-:W-:-:S05]  /*97f0*/  FMNMX R6, R87, R6, !PT ;  /* 0x0000000657067209 */ /* 0x000fca0007800000 */
[----:B------:R-:W3:Y:S01]  /*9800*/  MUFU.EX2 R57, R57 ;  /* 0x0000003900397308 */ /* 0x000ee20000000800 */
[----:B------:R-:W4:Y:S01]  /*9810*/  SHFL.BFLY PT, R25, R6, 0x1, 0x1f ;  /* 0x0c201f0006197f89 */ /* 0x000f2200000e0000 */
[----:B------:R-:W-:Y:S01]  /*9820*/  @!P4 FMUL R32, R32, 0.5 ;  /* 0x3f0000002020c820 */ /* 0x000fe20000400000 */
[----:B-1----:R-:W-:Y:S01]  /*9830*/  @!P2 FMUL R22, R22, R22 ;  /* 0x000000161616a220 */ /* 0x002fe20000400000 */
[----:B------:R-:W-:-:S04]  /*9840*/  FSETP.GEU.AND P2, PT, R65, -126, PT ;  /* 0xc2fc00004100780b */ /* 0x000fc80003f4e000 */
[----:B------:R-:W1:Y:S01]  /*9850*/  MUFU.EX2 R36, R36 ;  /* 0x0000002400247308 */ /* 0x000e620000000800 */
[----:B--2---:R-:W-:Y:S01]  /*9860*/  @!P3 FMUL R53, R53, R53 ;  /* 0x000000353535b220 */ /* 0x004fe20000400000 */
[----:B------:R-:W-:-:S06]  /*9870*/  FSETP.GEU.AND P3, PT, R44, -126, PT ;  /* 0xc2fc00002c00780b */ /* 0x000fcc0003f6e000 */
[----:B------:R-:W2:Y:S01]  /*9880*/  MUFU.EX2 R32, R32 ;  /* 0x0000002000207308 */ /* 0x000ea20000000800 */
[----:B---3--:R-:W-:Y:S01]  /*9890*/  @!P5 FMUL R57, R57, R57 ;  /* 0x000000393939d220 */ /* 0x008fe20000400000 */
[----:B------:R-:W-:Y:S01]  /*98a0*/  FSETP.GEU.AND P5, PT, R48, -126, PT ;  /* 0xc2fc00003000780b */ /* 0x000fe20003fae000 */
[----:B------:R-:W-:-:S04]  /*98b0*/  @!P2 FMUL R65, R65, 0.5 ;  /* 0x3f0000004141a820 */ /* 0x000fc80000400000 */
[----:B------:R-:W-:Y:S01]  /*98c0*/  @!P3 FMUL R44, R44, 0.5 ;  /* 0x3f0000002c2cb820 */ /* 0x000fe20000400000 */
[----:B-1----:R-:W-:Y:S01]  /*98d0*/  @!P6 FMUL R36, R36, R36 ;  /* 0x000000242424e220 */ /* 0x002fe20000400000 */
[----:B------:R-:W-:Y:S01]  /*98e0*/  FSETP.GEU.AND P6, PT, R73, -126, PT ;  /* 0xc2fc00004900780b */ /* 0x000fe20003fce000 */
[----:B------:R-:W1:Y:S01]  /*98f0*/  MUFU.EX2 R65, R65 ;  /* 0x0000004100417308 */ /* 0x000e620000000800 */
[----:B----4-:R-:W-:-:S04]  /*9900*/  FMNMX R6, R6, R25, !PT ;  /* 0x0000001906067209 */ /* 0x010fc80007800000 */
[----:B------:R-:W-:Y:S01]  /*9910*/  @!P5 FMUL R48, R48, 0.5 ;  /* 0x3f0000003030d820 */ /* 0x000fe20000400000 */
[----:B--2---:R-:W-:Y:S01]  /*9920*/  @!P4 FMUL R32, R32, R32 ;  /* 0x000000202020c220 */ /* 0x004fe20000400000 */
[----:B------:R-:W-:Y:S01]  /*9930*/  FSETP.GEU.AND P4, PT, R69, -126, PT ;  /* 0xc2fc00004500780b */ /* 0x000fe20003f8e000 */
[----:B------:R-:W2:Y:S01]  /*9940*/  MUFU.EX2 R44, R44 ;  /* 0x0000002c002c7308 */ /* 0x000ea20000000800 */
[----:B------:R-:W3:Y:S03]  /*9950*/  SHFL.BFLY PT, R25, R6, 0x2, 0x1f ;  /* 0x0c401f0006197f89 */ /* 0x000ee600000e0000 */
[----:B------:R-:W-:-:S04]  /*9960*/  @!P6 FMUL R73, R73, 0.5 ;  /* 0x3f0000004949e820 */ /* 0x000fc80000400000 */
[----:B------:R-:W4:Y:S01]  /*9970*/  MUFU.EX2 R48, R48 ;  /* 0x0000003000307308 */ /* 0x000f220000000800 */
[----:B-1----:R-:W-:Y:S01]  /*9980*/  @!P2 FMUL R65, R65, R65 ;  /* 0x000000414141a220 */ /* 0x002fe20000400000 */
[----:B------:R-:W-:Y:S02]  /*9990*/  FSETP.GEU.AND P2, PT, R52, -126, PT ;  /* 0xc2fc00003400780b */ /* 0x000fe40003f4e000 */
[----:B------:R-:W-:-:S04]  /*99a0*/  @!P4 FMUL R69, R69, 0.5 ;  /* 0x3f0000004545c820 */ /* 0x000fc80000400000 */
[----:B------:R-:W1:Y:S01]  /*99b0*/  MUFU.EX2 R73, R73 ;  /* 0x0000004900497308 */ /* 0x000e620000000800 */
[----:B--2---:R-:W-:Y:S01]  /*99c0*/  @!P3 FMUL R44, R44, R44 ;  /* 0x0000002c2c2cb220 */ /* 0x004fe20000400000 */
[----:B------:R-:W-:-:S05]  /*99d0*/  FSETP.GEU.AND P3, PT, R77, -126, PT ;  /* 0xc2fc00004d00780b */ /* 0x000fca0003f6e000 */
[----:B------:R-:W-:Y:S01]  /*99e0*/  @!P2 FMUL R52, R52, 0.5 ;  /* 0x3f0000003434a820 */ /* 0x000fe20000400000 */
[----:B------:R-:W2:Y:S01]  /*99f0*/  MUFU.EX2 R69, R69 ;  /* 0x0000004500457308 */ /* 0x000ea20000000800 */
[----:B----4-:R-:W-:Y:S01]  /*9a00*/  @!P5 FMUL R48, R48, R48 ;  /* 0x000000303030d220 */ /* 0x010fe20000400000 */
[----:B------:R-:W-:Y:S02]  /*9a10*/  FSETP.GEU.AND P5, PT, R56, -126, PT ;  /* 0xc2fc00003800780b */ /* 0x000fe40003fae000 */
[----:B---3--:R-:W-:-:S03]  /*9a20*/  FMNMX R6, R6, R25, !PT ;  /* 0x0000001906067209 */ /* 0x008fc60007800000 */
[----:B------:R-:W-:Y:S01]  /*9a30*/  @!P3 FMUL R77, R77, 0.5 ;  /* 0x3f0000004d4db820 */ /* 0x000fe20000400000 */
[----:B------:R-:W3:Y:S01]  /*9a40*/  MUFU.EX2 R52, R52 ;  /* 0x0000003400347308 */ /* 0x000ee20000000800 */
[----:B-1----:R-:W-:Y:S01]  /*9a50*/  @!P6 FMUL R73, R73, R73 ;  /* 0x000000494949e220 */ /* 0x002fe20000400000 */
[----:B------:R-:W-:-:S05]  /*9a60*/  FSETP.GEU.AND P6, PT, R64, -126, PT ;  /* 0xc2fc00004000780b */ /* 0x000fca0003fce000 */
[----:B------:R-:W-:Y:S01]  /*9a70*/  @!P5 FMUL R56, R56, 0.5 ;  /* 0x3f0000003838d820 */ /* 0x000fe20000400000 */
[----:B------:R-:W1:Y:S01]  /*9a80*/  MUFU.EX2 R77, R77 ;  /* 0x0000004d004d7308 */ /* 0x000e620000000800 */
[----:B--2---:R-:W-:Y:S01]  /*9a90*/  @!P4 FMUL R69, R69, R69 ;  /* 0x000000454545c220 */ /* 0x004fe20000400000 */
[----:B------:R-:W-:-:S04]  /*9aa0*/  FSETP.NEU.AND P4, PT, R6, -INF , PT ;  /* 0xff8000000600780b */ /* 0x000fc80003f8d000 */
[----:B------:R-:W-:Y:S01]  /*9ab0*/  FSEL R60, R6, RZ, P4 ;  /* 0x000000ff063c7208 */ /* 0x000fe20002000000 */
[----:B------:R-:W-:Y:S01]  /*9ac0*/  @!P6 FMUL R64, R64, 0.5 ;  /* 0x3f0000004040e820 */ /* 0x000fe20000400000 */
[----:B------:R-:W2:Y:S01]  /*9ad0*/  MUFU.EX2 R56, R56 ;  /* 0x0000003800387308 */ /* 0x000ea20000000800 */
[----:B---3--:R-:W-:Y:S01]  /*9ae0*/  @!P2 FMUL R52, R52, R52 ;  /* 0x000000343434a220 */ /* 0x008fe20000400000 */
[----:B------:R-:W-:Y:S01]  /*9af0*/  FSETP.GEU.AND P4, PT, R84, -126, PT ;  /* 0xc2fc00005400780b */ /* 0x000fe20003f8e000 */
[----:B------:R-:W-:-:S04]  /*9b00*/  FMUL R61, R60, UR29 ;  /* 0x0000001d3c3d7c20 */ /* 0x000fc80008400000 */
[--C-:B------:R-:W-:Y:S01]  /*9b10*/  FFMA R25, R128, UR29, -R61.reuse ;  /* 0x0000001d80197c23 */ /* 0x100fe2000800083d */
[--C-:B------:R-:W-:Y:S01]  /*9b20*/  FFMA R40, R27, UR29, -R61.reuse ;  /* 0x0000001d1b287c23 */ /* 0x100fe2000800083d */
[----:B------:R-:W3:Y:S01]  /*9b30*/  MUFU.EX2 R64, R64 ;  /* 0x0000004000407308 */ /* 0x000ee20000000800 */
[--C-:B------:R-:W-:Y:S01]  /*9b40*/  FFMA R27, R30, UR29, -R61.reuse ;  /* 0x0000001d1e1b7c23 */ /* 0x100fe2000800083d */
[----:B-1----:R-:W-:Y:S01]  /*9b50*/  @!P3 FMUL R77, R77, R77 ;  /* 0x0000004d4d4db220 */ /* 0x002fe20000400000 */
[----:B------:R-:W-:Y:S01]  /*9b60*/  FSETP.GEU.AND P2, PT, R25, -126, PT ;  /* 0xc2fc00001900780b */ /* 0x000fe20003f4e000 */
[--C-:B------:R-:W-:Y:S01]  /*9b70*/  FFMA R29, R34, UR29, -R61.reuse ;  /* 0x0000001d221d7c23 */ /* 0x100fe2000800083d */
[----:B------:R-:W-:Y:S01]  /*9b80*/  FSETP.GEU.AND P3, PT, R40, -126, PT ;  /* 0xc2fc00002800780b */ /* 0x000fe20003f6e000 */
[----:B------:R-:W-:Y:S01]  /*9b90*/  @!P4 FMUL R84, R84, 0.5 ;  /* 0x3f0000005454c820 */ /* 0x000fe20000400000 */
[--C-:B------:R-:W-:Y:S01]  /*9ba0*/  FFMA R35, R35, UR29, -R61.reuse ;  /* 0x0000001d23237c23 */ /* 0x100fe2000800083d */
[----:B--2---:R-:W-:Y:S01]  /*9bb0*/  @!P5 FMUL R56, R56, R56 ;  /* 0x000000383838d220 */ /* 0x004fe20000400000 */
[----:B------:R-:W-:Y:S01]  /*9bc0*/  FSETP.GEU.AND P5, PT, R27, -126, PT ;  /* 0xc2fc00001b00780b */ /* 0x000fe20003fae000 */
[----:B------:R-:W1:Y:S01]  /*9bd0*/  MUFU.EX2 R85, R84 ;  /* 0x0000005400557308 */ /* 0x000e620000000800 */
[--C-:B------:R-:W-:Y:S01]  /*9be0*/  FFMA R31, R31, UR29, -R61.reuse ;  /* 0x0000001d1f1f7c23 */ /* 0x100fe2000800083d */
[--C-:B------:R-:W-:Y:S01]  /*9bf0*/  FFMA R30, R38, UR29, -R61.reuse ;  /* 0x0000001d261e7c23 */ /* 0x100fe2000800083d */
[--C-:B------:R-:W-:Y:S01]  /*9c00*/  FFMA R39, R39, UR29, -R61.reuse ;  /* 0x0000001d27277c23 */ /* 0x100fe2000800083d */
[--C-:B------:R-:W-:Y:S01]  /*9c10*/  FFMA R68, R43, UR29, -R61.reuse ;  /* 0x0000001d2b447c23 */ /* 0x100fe2000800083d */
[--C-:B------:R-:W-:Y:S01]  /*9c20*/  FFMA R41, R42, UR29, -R61.reuse ;  /* 0x0000001d2a297c23 */ /* 0x100fe2000800083d */
[----:B------:R-:W-:Y:S01]  /*9c30*/  @!P2 FMUL R25, R25, 0.5 ;  /* 0x3f0000001919a820 */ /* 0x000fe20000400000 */
[----:B---3--:R-:W-:Y:S01]  /*9c40*/  @!P6 FMUL R64, R64, R64 ;  /* 0x000000404040e220 */ /* 0x008fe20000400000 */
[----:B------:R-:W-:Y:S01]  /*9c50*/  FSETP.GEU.AND P6, PT, R29, -126, PT ;  /* 0xc2fc00001d00780b */ /* 0x000fe20003fce000 */
[----:B------:R-:W-:Y:S01]  /*9c60*/  @!P3 FMUL R40, R40, 0.5 ;  /* 0x3f0000002828b820 */ /* 0x000fe20000400000 */
[--C-:B------:R-:W-:Y:S01]  /*9c70*/  FFMA R43, R46, UR29, -R61.reuse ;  /* 0x0000001d2e2b7c23 */ /* 0x100fe2000800083d */
[--C-:B------:R-:W-:Y:S01]  /*9c80*/  FFMA R47, R47, UR29, -R61.reuse ;  /* 0x0000001d2f2f7c23 */ /* 0x100fe2000800083d */
[----:B------:R-:W-:Y:S01]  /*9c90*/  @!P5 FMUL R27, R27, 0.5 ;  /* 0x3f0000001b1bd820 */ /* 0x000fe20000400000 */
[----:B------:R-:W2:Y:S01]  /*9ca0*/  MUFU.EX2 R25, R25 ;  /* 0x0000001900197308 */ /* 0x000ea20000000800 */
[--C-:B------:R-:W-:Y:S01]  /*9cb0*/  FFMA R50, R50, UR29, -R61.reuse ;  /* 0x0000001d32327c23 */ /* 0x100fe2000800083d */
[--C-:B------:R-:W-:Y:S01]  /*9cc0*/  FFMA R54, R54, UR29, -R61.reuse ;  /* 0x0000001d36367c23 */ /* 0x100fe2000800083d */
[--C-:B------:R-:W-:Y:S01]  /*9cd0*/  FFMA R58, R58, UR29, -R61.reuse ;  /* 0x0000001d3a3a7c23 */ /* 0x100fe2000800083d */
[----:B-1----:R-:W-:Y:S01]  /*9ce0*/  @!P4 FMUL R85, R85, R85 ;  /* 0x000000555555c220 */ /* 0x002fe20000400000 */
[----:B------:R-:W-:Y:S01]  /*9cf0*/  FSETP.GEU.AND P4, PT, R31, -126, PT ;  /* 0xc2fc00001f00780b */ /* 0x000fe20003f8e000 */
[--C-:B------:R-:W-:Y:S01]  /*9d00*/  FFMA R63, R63, UR29, -R61.reuse ;  /* 0x0000001d3f3f7c23 */ /* 0x100fe2000800083d */
[--C-:B------:R-:W-:Y:S01]  /*9d10*/  FFMA R51, R51, UR29, -R61.reuse ;  /* 0x0000001d33337c23 */ /* 0x100fe2000800083d */
[----:B------:R-:W1:Y:S01]  /*9d20*/  MUFU.EX2 R40, R40 ;  /* 0x0000002800287308 */ /* 0x000e620000000800 */
[----:B------:R-:W-:Y:S01]  /*9d30*/  @!P6 FMUL R29, R29, 0.5 ;  /* 0x3f0000001d1de820 */ /* 0x000fe20000400000 */
[--C-:B------:R-:W-:Y:S01]  /*9d40*/  FFMA R62, R62, UR29, -R61.reuse ;  /* 0x0000001d3e3e7c23 */ /* 0x100fe2000800083d */
[--C-:B------:R-:W-:Y:S01]  /*9d50*/  FFMA R82, R82, UR29, -R61.reuse ;  /* 0x0000001d52527c23 */ /* 0x100fe2000800083d */
[--C-:B------:R-:W-:Y:S01]  /*9d60*/  FFMA R83, R83, UR29, -R61.reuse ;  /* 0x0000001d53537c23 */ /* 0x100fe2000800083d */
[----:B------:R-:W-:-:S03]  /*9d70*/  FFMA R79, R79, UR29, -R61 ;  /* 0x0000001d4f4f7c23 */ /* 0x000fc6000800083d */
[----:B------:R-:W3:Y:S01]  /*9d80*/  MUFU.EX2 R27, R27 ;  /* 0x0000001b001b7308 */ /* 0x000ee20000000800 */
[----:B--2---:R-:W-:Y:S01]  /*9d90*/  @!P2 FMUL R25, R25, R25 ;  /* 0x000000191919a220 */ /* 0x004fe20000400000 */
[----:B------:R-:W-:Y:S01]  /*9da0*/  FSETP.GEU.AND P2, PT, R35, -126, PT ;  /* 0xc2fc00002300780b */ /* 0x000fe20003f4e000 */
[----:B------:R-:W-:-:S05]  /*9db0*/  @!P4 FMUL R31, R31, 0.5 ;  /* 0x3f0000001f1fc820 */ /* 0x000fca0000400000 */
        /* <DEDUP_REMOVED lines=8> */
[----:B------:R3:W4:Y:S01]  /*9e40*/  MUFU.EX2 R38, R35 ;  /* 0x0000002300267308 */ /* 0x0007220000000800 */
[----:B--2---:R-:W-:Y:S01]  /*9e50*/  @!P6 FMUL R29, R29, R29 ;  /* 0x0000001d1d1de220 */ /* 0x004fe20000400000 */
[----:B------:R-:W-:-:S05]  /*9e60*/  FSETP.GEU.AND P6, PT, R68, -126, PT ;  /* 0xc2fc00004400780b */ /* 0x000fca0003fce000 */
[----:B------:R-:W-:Y:S01]  /*9e70*/  @!P5 FMUL R39, R39, 0.5 ;  /* 0x3f0000002727d820 */ /* 0x000fe20000400000 */
[----:B------:R2:W5:Y:S01]  /*9e80*/  MUFU.EX2 R31, R30 ;  /* 0x0000001e001f7308 */ /* 0x0005620000000800 */
[----:B-1----:R-:W-:Y:S01]  /*9e90*/  @!P4 FMUL R34, R34, R34 ;  /* 0x000000222222c220 */ /* 0x002fe20000400000 */
[----:B------:R-:W-:Y:S01]  /*9ea0*/  FSETP.GEU.AND P4, PT, R41, -126, PT ;  /* 0xc2fc00002900780b */ /* 0x000fe20003f8e000 */
[----:B---3--:R-:W-:-:S04]  /*9eb0*/  FFMA R35, R59, UR29, -R61 ;  /* 0x0000001d3b237c23 */ /* 0x008fc8000800083d */
[----:B------:R-:W-:Y:S01]  /*9ec0*/  @!P6 FMUL R68, R68, 0.5 ;  /* 0x3f0000004444e820 */ /* 0x000fe20000400000 */
[----:B------:R1:W3:Y:S01]  /*9ed0*/  MUFU.EX2 R42, R39 ;  /* 0x00000027002a7308 */ /* 0x0002e20000000800 */
[----:B----4-:R-:W-:Y:S01]  /*9ee0*/  @!P2 FMUL R38, R38, R38 ;  /* 0x000000262626a220 */ /* 0x010fe20000400000 */
[----:B------:R-:W-:Y:S01]  /*9ef0*/  FSETP.GEU.AND P2, PT, R43, -126, PT ;  /* 0xc2fc00002b00780b */ /* 0x000fe20003f4e000 */
[----:B--2---:R-:W-:-:S04]  /*9f00*/  FFMA R30, R55, UR29, -R61 ;  /* 0x0000001d371e7c23 */ /* 0x004fc8000800083d */
[----:B------:R-:W-:Y:S01]  /*9f10*/  @!P4 FMUL R41, R41, 0.5 ;  /* 0x3f0000002929c820 */ /* 0x000fe20000400000 */
[----:B------:R-:W2:Y:S01]  /*9f20*/  MUFU.EX2 R46, R68 ;  /* 0x00000044002e7308 */ /* 0x000ea20000000800 */
[----:B-----5:R-:W-:Y:S01]  /*9f30*/  @!P3 FMUL R31, R31, R31 ;  /* 0x0000001f1f1fb220 */ /* 0x020fe20000400000 */
[----:B------:R-:W-:Y:S01]  /*9f40*/  FSETP.GEU.AND P3, PT, R47, -126, PT ;  /* 0xc2fc00002f00780b */ /* 0x000fe20003f6e000 */
[----:B-1----:R-:W-:-:S04]  /*9f50*/  FFMA R39, R67, UR29, -R61 ;  /* 0x0000001d43277c23 */ /* 0x002fc8000800083d */
        /* <DEDUP_REMOVED lines=13> */
[----:B------:R1:W5:Y:S01]  /*a030*/  MUFU.EX2 R68, R50 ;  /* 0x0000003200447308 */ /* 0x0003620000000800 */
[----:B---3--:R-:W-:Y:S01]  /*a040*/  @!P2 FMUL R43, R43, R43 ;  /* 0x0000002b2b2ba220 */ /* 0x008fe20000400000 */
[----:B------:R-:W-:Y:S01]  /*a050*/  FSETP.GEU.AND P2, PT, R30, -126, PT ;  /* 0xc2fc00001e00780b */ /* 0x000fe20003f4e000 */
[----:B--2---:R-:W-:-:S04]  /*a060*/  FFMA R47, R71, UR29, -R61 ;  /* 0x0000001d472f7c23 */ /* 0x004fc8000800083d */
[----:B------:R-:W-:Y:S01]  /*a070*/  @!P4 FMUL R51, R51, 0.5 ;  /* 0x3f0000003333c820 */ /* 0x000fe20000400000 */
[----:B------:R-:W2:Y:S01]  /*a080*/  MUFU.EX2 R76, R54 ;  /* 0x00000036004c7308 */ /* 0x000ea20000000800 */
[----:B----4-:R-:W-:Y:S01]  /*a090*/  @!P3 FMUL R72, R72, R72 ;  /* 0x000000484848b220 */ /* 0x010fe20000400000 */
[----:B------:R-:W-:Y:S01]  /*a0a0*/  FSETP.GEU.AND P3, PT, R58, -126, PT ;  /* 0xc2fc00003a00780b */ /* 0x000fe20003f6e000 */
[----:B-1----:R-:W-:-:S04]  /*a0b0*/  FFMA R50, R74, UR29, -R61 ;  /* 0x0000001d4a327c23 */ /* 0x002fc8000800083d */
[----:B------:R-:W-:Y:S01]  /*a0c0*/  @!P2 FMUL R30, R30, 0.5 ;  /* 0x3f0000001e1ea820 */ /* 0x000fe20000400000 */
[----:B------:R1:W3:Y:S01]  /*a0d0*/  MUFU.EX2 R55, R51 ;  /* 0x0000003300377308 */ /* 0x0002e20000000800 */
[----:B-----5:R-:W-:Y:S01]  /*a0e0*/  @!P5 FMUL R68, R68, R68 ;  /* 0x000000444444d220 */ /* 0x020fe20000400000 */
[----:B------:R-:W-:-:S05]  /*a0f0*/  FSETP.GEU.AND P5, PT, R35, -126, PT ;  /* 0xc2fc00002300780b */ /* 0x000fca0003fae000 */
[----:B------:R-:W-:Y:S01]  /*a100*/  @!P3 FMUL R58, R58, 0.5 ;  /* 0x3f0000003a3ab820 */ /* 0x000fe20000400000 */
[----:B------:R4:W5:Y:S01]  /*a110*/  MUFU.EX2 R59, R30 ;  /* 0x0000001e003b7308 */ /* 0x0009620000000800 */
[----:B--2---:R-:W-:Y:S01]  /*a120*/  @!P6 FMUL R76, R76, R76 ;  /* 0x0000004c4c4ce220 */ /* 0x004fe20000400000 */
[----:B------:R-:W-:Y:S01]  /*a130*/  FSETP.GEU.AND P6, PT, R63, -126, PT ;  /* 0xc2fc00003f00780b */ /* 0x000fe20003fce000 */
[----:B-1----:R-:W-:-:S04]  /*a140*/  FFMA R51, R75, UR29, -R61 ;  /* 0x0000001d4b337c23 */ /* 0x002fc8000800083d */
[----:B------:R-:W-:Y:S01]  /*a150*/  @!P5 FMUL R35, R35, 0.5 ;  /* 0x3f0000002323d820 */ /* 0x000fe20000400000 */
[----:B------:R-:W1:Y:S01]  /*a160*/  MUFU.EX2 R84, R58 ;  /* 0x0000003a00547308 */ /* 0x000e620000000800 */
[----:B----4-:R-:W-:Y:S01]  /*a170*/  FFMA R30, R66, UR29, -R61 ;  /* 0x0000001d421e7c23 */ /* 0x010fe2000800083d */
[----:B---3--:R-:W-:Y:S01]  /*a180*/  @!P4 FMUL R55, R55, R55 ;  /* 0x000000373737c220 */ /* 0x008fe20000400000 */
[----:B------:R-:W-:-:S04]  /*a190*/  FSETP.GEU.AND P4, PT, R62, -126, PT ;  /* 0xc2fc00003e00780b */ /* 0x000fc80003f8e000 */
[----:B------:R-:W-:Y:S01]  /*a1a0*/  @!P6 FMUL R63, R63, 0.5 ;  /* 0x3f0000003f3fe820 */ /* 0x000fe20000400000 */
[----:B------:R2:W3:Y:S01]  /*a1b0*/  MUFU.EX2 R81, R35 ;  /* 0x0000002300517308 */ /* 0x0004e20000000800 */
[----:B-----5:R-:W-:Y:S01]  /*a1c0*/  @!P2 FMUL R59, R59, R59 ;  /* 0x0000003b3b3ba220 */ /* 0x020fe20000400000 */
[----:B------:R-:W-:-:S06]  /*a1d0*/  FSETP.GEU.AND P2, PT, R30, -126, PT ;  /* 0xc2fc00001e00780b */ /* 0x000fcc0003f4e000 */
[----:B------:R4:W5:Y:S01]  /*a1e0*/  MUFU.EX2 R67, R63 ;  /* 0x0000003f00437308 */ /* 0x0009620000000800 */
[----:B--2---:R-:W-:Y:S01]  /*a1f0*/  FFMA R35, R70, UR29, -R61 ;  /* 0x0000001d46237c23 */ /* 0x004fe2000800083d */
[----:B-1----:R-:W-:Y:S01]  /*a200*/  @!P3 FMUL R84, R84, R84 ;  /* 0x000000545454b220 */ /* 0x002fe20000400000 */
[----:B------:R-:W-:Y:S01]  /*a210*/  FSETP.GEU.AND P3, PT, R39, -126, PT ;  /* 0xc2fc00002700780b */ /* 0x000fe20003f6e000 */
[----:B------:R-:W-:-:S03]  /*a220*/  @!P4 FMUL R62, R62, 0.5 ;  /* 0x3f0000003e3ec820 */ /* 0x000fc60000400000 */
[----:B------:R-:W-:Y:S01]  /*a230*/  @!P2 FMUL R30, R30, 0.5 ;  /* 0x3f0000001e1ea820 */ /* 0x000fe20000400000 */
[----:B------:R1:W2:Y:S01]  /*a240*/  MUFU.EX2 R66, R62 ;  /* 0x0000003e00427308 */ /* 0x0002a20000000800 */
[----:B---3--:R-:W-:Y:S01]  /*a250*/  @!P5 FMUL R81, R81, R81 ;  /* 0x000000515151d220 */ /* 0x008fe20000400000 */
[----:B------:R-:W-:-:S03]  /*a260*/  FSETP.GEU.AND P5, PT, R35, -126, PT ;  /* 0xc2fc00002300780b */ /* 0x000fc60003fae000 */
[----:B----4-:R-:W-:Y:S01]  /*a270*/  FADD R63, R40, R81 ;  /* 0x00000051283f7221 */ /* 0x010fe20000000000 */
[----:B------:R-:W-:Y:S02]  /*a280*/  F2FP.F16.F32.PACK_AB R81, R81, R84 ;  /* 0x000000545151723e */ /* 0x000fe400000000ff */
[----:B------:R-:W-:Y:S01]  /*a290*/  @!P3 FMUL R39, R39, 0.5 ;  /* 0x3f0000002727b820 */ /* 0x000fe20000400000 */
[----:B-----5:R-:W-:Y:S01]  /*a2a0*/  @!P6 FMUL R67, R67, R67 ;  /* 0x000000434343e220 */ /* 0x020fe20000400000 */
[----:B------:R-:W-:Y:S01]  /*a2b0*/  FSETP.GEU.AND P6, PT, R50, -126, PT ;  /* 0xc2fc00003200780b */ /* 0x000fe20003fce000 */
[----:B------:R3:W4:Y:S01]  /*a2c0*/  MUFU.EX2 R70, R30 ;  /* 0x0000001e00467308 */ /* 0x0007220000000800 */
[----:B-1----:R-:W-:Y:S01]  /*a2d0*/  FADD R62, -R60, R11 ;  /* 0x0000000b3c3e7221 */ /* 0x002fe20000000100 */
[----:B------:R-:W-:Y:S01]  /*a2e0*/  FFMA R60, R86, UR29, -R61 ;  /* 0x0000001d563c7c23 */ /* 0x000fe2000800083d */
[----:B------:R-:W-:Y:S01]  /*a2f0*/  FADD R11, R14, R69 ;  /* 0x000000450e0b7221 */ /* 0x000fe20000000000 */
[----:B------:R-:W-:Y:S01]  /*a300*/  @!P5 FMUL R35, R35, 0.5 ;  /* 0x3f0000002323d820 */ /* 0x000fe20000400000 */
[----:B------:R-:W-:Y:S01]  /*a310*/  FMUL R62, R62, UR29 ;  /* 0x0000001d3e3e7c20 */ /* 0x000fe20008400000 */
[----:B--2---:R-:W-:Y:S01]  /*a320*/  @!P4 FMUL R66, R66, R66 ;  /* 0x000000424242c220 */ /* 0x004fe20000400000 */
[----:B------:R-:W-:Y:S01]  /*a330*/  FSETP.GEU.AND P4, PT, R47, -126, PT ;  /* 0xc2fc00002f00780b */ /* 0x000fe20003f8e000 */
[----:B------:R1:W2:Y:S01]  /*a340*/  MUFU.EX2 R71, R39 ;  /* 0x0000002700477308 */ /* 0x0002a20000000800 */
[--C-:B---3--:R-:W-:Y:S01]  /*a350*/  FFMA R30, R78, UR29, -R61.reuse ;  /* 0x0000001d4e1e7c23 */ /* 0x108fe2000800083d */
[----:B------:R-:W-:-:S02]  /*a360*/  FFMA R61, R87, UR29, -R61 ;  /* 0x0000001d573d7c23 */ /* 0x000fc4000800083d */
[----:B------:R-:W-:-:S04]  /*a370*/  @!P6 FMUL R50, R50, 0.5 ;  /* 0x3f0000003232e820 */ /* 0x000fc80000400000 */
[----:B------:R3:W5:Y:S01]  /*a380*/  MUFU.EX2 R74, R35 ;  /* 0x00000023004a7308 */ /* 0x0007620000000800 */
[----:B----4-:R-:W-:Y:S01]  /*a390*/  @!P2 FMUL R70, R70, R70 ;  /* 0x000000464646a220 */ /* 0x010fe20000400000 */
[----:B------:R-:W-:Y:S01]  /*a3a0*/  FSETP.GEU.AND P2, PT, R51, -126, PT ;  /* 0xc2fc00003300780b */ /* 0x000fe20003f4e000 */
[----:B-1----:R-:W-:Y:S01]  /*a3b0*/  FADD R39, R37, R56 ;  /* 0x0000003825277221 */ /* 0x002fe20000000000 */
[----:B------:R-:W-:Y:S01]  /*a3c0*/  @!P4 FMUL R47, R47, 0.5 ;  /* 0x3f0000002f2fc820 */ /* 0x000fe20000400000 */
[----:B------:R-:W-:Y:S01]  /*a3d0*/  FADD R80, R29, R70 ;  /* 0x000000461d507221 */ /* 0x000fe20000000000 */
[----:B------:R-:W-:Y:S02]  /*a3e0*/  F2FP.F16.F32.PACK_AB R29, R38, R29 ;  /* 0x0000001d261d723e */ /* 0x000fe400000000ff */
[----:B------:R1:W4:Y:S01]  /*a3f0*/  MUFU.EX2 R78, R50 ;  /* 0x00000032004e7308 */ /* 0x0003220000000800 */
[----:B--2---:R-:W-:Y:S01]  /*a400*/  @!P3 FMUL R71, R71, R71 ;  /* 0x000000474747b220 */ /* 0x004fe20000400000 */
[----:B------:R-:W-:Y:S01]  /*a410*/  FSETP.GEU.AND P3, PT, R30, -126, PT ;  /* 0xc2fc00001e00780b */ /* 0x000fe20003f6e000 */
[----:B---3--:R-:W-:Y:S01]  /*a420*/  FADD R35, R23, R48 ;  /* 0x0000003017237221 */ /* 0x008fe20000000000 */
[----:B------:R-:W-:-:S02]  /*a430*/  F2FP.F16.F32.PACK_AB R48, R48, R69 ;  /* 0x000000453030723e */ /* 0x000fc400000000ff */
[----:B------:R-:W-:Y:S01]  /*a440*/  F2FP.F16.F32.PACK_AB R56, R56, R77 ;  /* 0x0000004d3838723e */ /* 0x000fe200000000ff */
[----:B------:R-:W-:Y:S01]  /*a450*/  @!P2 FMUL R51, R51, 0.5 ;  /* 0x3f0000003333a820 */ /* 0x000fe20000400000 */
[----:B------:R2:W3:Y:S01]  /*a460*/  MUFU.EX2 R75, R47 ;  /* 0x0000002f004b7308 */ /* 0x0004e20000000800 */
[----:B-----5:R-:W-:Y:S01]  /*a470*/  @!P5 FMUL R74, R74, R74 ;  /* 0x0000004a4a4ad220 */ /* 0x020fe20000400000 */
[----:B------:R-:W-:Y:S01]  /*a480*/  FSETP.GEU.AND P5, PT, R82, -126, PT ;  /* 0xc2fc00005200780b */ /* 0x000fe20003fae000 */
[----:B-1----:R-:W-:-:S04]  /*a490*/  FADD R50, R18, R77 ;  /* 0x0000004d12327221 */ /* 0x002fc80000000000 */
[----:B------:R-:W-:Y:S01]  /*a4a0*/  @!P3 FMUL R30, R30, 0.5 ;  /* 0x3f0000001e1eb820 */ /* 0x000fe20000400000 */
[----:B------:R-:W1:Y:S01]  /*a4b0*/  MUFU.EX2 R129, R51 ;  /* 0x0000003300817308 */ /* 0x000e620000000800 */
[----:B----4-:R-:W-:Y:S01]  /*a4c0*/  @!P6 FMUL R78, R78, R78 ;  /* 0x0000004e4e4ee220 */ /* 0x010fe20000400000 */
[----:B------:R-:W-:Y:S01]  /*a4d0*/  FSETP.GEU.AND P6, PT, R83, -126, PT ;  /* 0xc2fc00005300780b */ /* 0x000fe20003fce000 */
[----:B--2---:R-:W-:Y:S01]  /*a4e0*/  FADD R47, R10, R11 ;  /* 0x0000000b0a2f7221 */ /* 0x004fe20000000000 */
[----:B------:R-:W-:Y:S01]  /*a4f0*/  FADD R11, R28, R57 ;  /* 0x000000391c0b7221 */ /* 0x000fe20000000000 */
[----:B------:R-:W-:Y:S01]  /*a500*/  FADD R10, R13, R22 ;  /* 0x000000160d0a7221 */ /* 0x000fe20000000000 */
[----:B------:R-:W-:Y:S01]  /*a510*/  F2FP.F16.F32.PACK_AB R28, R19, R28 ;  /* 0x0000001c131c723e */ /* 0x000fe200000000ff */
[----:B------:R-:W-:Y:S01]  /*a520*/  @!P5 FMUL R82, R82, 0.5 ;  /* 0x3f0000005252d820 */ /* 0x000fe20000400000 */
[----:B------:R2:W4:Y:S01]  /*a530*/  MUFU.EX2 R86, R30 ;  /* 0x0000001e00567308 */ /* 0x0005220000000800 */
[----:B------:R-:W-:Y:S01]  /*a540*/  FADD R54, R11, R50 ;  /* 0x000000320b367221 */ /* 0x000fe20000000000 */
[----:B------:R-:W-:Y:S01]  /*a550*/  FADD R11, R12, R65 ;  /* 0x000000410c0b7221 */ /* 0x000fe20000000000 */
[----:B------:R-:W-:Y:S01]  /*a560*/  FADD R50, R10, R35 ;  /* 0x000000230a327221 */ /* 0x000fe20000000000 */
[----:B------:R-:W-:Y:S01]  /*a570*/  FADD R10, R26, R53 ;  /* 0x000000351a0a7221 */ /* 0x000fe20000000000 */
[----:B------:R-:W-:Y:S01]  /*a580*/  FADD R35, R16, R73 ;  /* 0x0000004910237221 */ /* 0x000fe20000000000 */
[----:B---3--:R-:W-:Y:S01]  /*a590*/  @!P4 FMUL R75, R75, R75 ;  /* 0x0000004b4b4bc220 */ /* 0x008fe20000400000 */
[----:B------:R-:W-:Y:S01]  /*a5a0*/  @!P6 FMUL R83, R83, 0.5 ;  /* 0x3f0000005353e820 */ /* 0x000fe20000400000 */
[----:B------:R-:W3:Y:S01]  /*a5b0*/  MUFU.EX2 R87, R82 ;  /* 0x0000005200577308 */ /* 0x000ee20000000800 */
[----:B-1----:R-:W-:Y:S01]  /*a5c0*/  @!P2 FMUL R129, R129, R129 ;  /* 0x000000818181a220 */ /* 0x002fe20000400000 */
[----:B------:R-:W-:Y:S01]  /*a5d0*/  FSETP.GEU.AND P2, PT, R79, -126, PT ;  /* 0xc2fc00004f00780b */ /* 0x000fe20003f4e000 */
[----:B--2---:R-:W-:Y:S01]  /*a5e0*/  FADD R30, R19, R36 ;  /* 0x00000024131e7221 */ /* 0x004fe20000000000 */
[----:B------:R-:W-:Y:S01]  /*a5f0*/  FSETP.GEU.AND P4, PT, R62, -126, PT ;  /* 0xc2fc00003e00780b */ /* 0x000fe20003f8e000 */
[----:B------:R-:W-:Y:S01]  /*a600*/  FADD R47, R47, R54 ;  /* 0x000000362f2f7221 */ /* 0x000fe20000000000 */
[----:B------:R-:W-:Y:S01]  /*a610*/  F2FP.F16.F32.PACK_AB R36, R36, R57 ;  /* 0x000000392424723e */ /* 0x000fe200000000ff */
[----:B------:R-:W-:Y:S01]  /*a620*/  FADD R51, R30, R39 ;  /* 0x000000271e337221 */ /* 0x000fe20000000000 */
[----:B------:R-:W1:Y:S01]  /*a630*/  MUFU.EX2 R128, R83 ;  /* 0x0000005300807308 */ /* 0x000e620000000800 */
[----:B----4-:R-:W-:Y:S01]  /*a640*/  @!P3 FMUL R86, R86, R86 ;  /* 0x000000565656b220 */ /* 0x010fe20000400000 */
[----:B------:R-:W-:Y:S01]  /*a650*/  FSETP.GEU.AND P3, PT, R60, -126, PT ;  /* 0xc2fc00003c00780b */ /* 0x000fe20003f6e000 */
[----:B------:R-:W-:Y:S01]  /*a660*/  FADD R30, R20, R85 ;  /* 0x00000055141e7221 */ /* 0x000fe20000000000 */
[----:B------:R-:W-:Y:S01]  /*a670*/  FADD R39, R10, R35 ;  /* 0x000000230a277221 */ /* 0x000fe20000000000 */
[----:B------:R-:W-:Y:S01]  /*a680*/  FADD R10, R17, R32 ;  /* 0x00000020110a7221 */ /* 0x000fe20000000000 */
[----:B------:R-:W-:Y:S01]  /*a690*/  FADD R35, R33, R52 ;  /* 0x0000003421237221 */ /* 0x000fe20000000000 */
[----:B------:R-:W-:Y:S01]  /*a6a0*/  FADD R58, R11, R30 ;  /* 0x0000001e0b3a7221 */ /* 0x000fe20000000000 */
[----:B------:R-:W-:Y:S01]  /*a6b0*/  @!P2 FMUL R79, R79, 0.5 ;  /* 0x3f0000004f4fa820 */ /* 0x000fe20000400000 */
[----:B---3--:R-:W-:Y:S01]  /*a6c0*/  @!P5 FMUL R87, R87, R87 ;  /* 0x000000575757d220 */ /* 0x008fe20000400000 */
[----:B------:R-:W-:Y:S01]  /*a6d0*/  FSETP.GEU.AND P5, PT, R61, -126, PT ;  /* 0xc2fc00003d00780b */ /* 0x000fe20003fae000 */
[----:B------:R-:W-:Y:S01]  /*a6e0*/  FADD R11, R21, R44 ;  /* 0x0000002c150b7221 */ /* 0x000fe20000000000 */
[----:B------:R-:W-:Y:S01]  /*a6f0*/  FADD R30, R45, R64 ;  /* 0x000000402d1e7221 */ /* 0x000fe20000000000 */
[----:B------:R-:W-:Y:S01]  /*a700*/  FADD R35, R10, R35 ;  /* 0x000000230a237221 */ /* 0x000fe20000000000 */
[----:B------:R-:W2:Y:S01]  /*a710*/  MUFU.EX2 R79, R79 ;  /* 0x0000004f004f7308 */ /* 0x000ea20000000800 */
[----:B------:R-:W-:Y:S01]  /*a720*/  @!P3 FMUL R60, R60, 0.5 ;  /* 0x3f0000003c3cb820 */ /* 0x000fe20000400000 */
[----:B------:R-:W-:Y:S01]  /*a730*/  FADD R30, R11, R30 ;  /* 0x0000001e0b1e7221 */ /* 0x000fe20000000000 */
[----:B-1----:R-:W-:Y:S01]  /*a740*/  @!P6 FMUL R128, R128, R128 ;  /* 0x000000808080e220 */ /* 0x002fe20000400000 */
[----:B------:R-:W-:Y:S01]  /*a750*/  FSETP.GEU.AND P6, PT, R15, -126, PT ;  /* 0xc2fc00000f00780b */ /* 0x000fe20003fce000 */
[----:B------:R-:W-:Y:S01]  /*a760*/  FADD R10, R25, R84 ;  /* 0x00000054190a7221 */ /* 0x000fe20000000000 */
[----:B------:R-:W-:Y:S01]  /*a770*/  FADD R83, R41, R78 ;  /* 0x0000004e29537221 */ /* 0x000fe20000000000 */
[----:B------:R-:W-:Y:S01]  /*a780*/  FADD R131, R68, R87 ;  /* 0x0000005744837221 */ /* 0x000fe20000000000 */
[----:B------:R1:W3:Y:S01]  /*a790*/  MUFU.EX2 R11, R60 ;  /* 0x0000003c000b7308 */ /* 0x0002e20000000800 */
[----:B------:R-:W-:Y:S01]  /*a7a0*/  @!P5 FMUL R61, R61, 0.5 ;  /* 0x3f0000003d3dd820 */ /* 0x000fe20000400000 */
[----:B------:R-:W-:Y:S01]  /*a7b0*/  FADD R82, R46, R129 ;  /* 0x000000812e527221 */ /* 0x000fe20000000000 */
[----:B------:R-:W-:Y:S01]  /*a7c0*/  FADD R132, R10, R83 ;  /* 0x000000530a847221 */ /* 0x000fe20000000000 */
[----:B------:R-:W-:Y:S01]  /*a7d0*/  FADD R135, R80, R131 ;  /* 0x0000008350877221 */ /* 0x000fe20000000000 */
[----:B------:R-:W-:Y:S01]  /*a7e0*/  FADD R10, R27, R66 ;  /* 0x000000421b0a7221 */ /* 0x000fe20000000000 */
[----:B------:R-:W-:Y:S01]  /*a7f0*/  FADD R131, R63, R82 ;  /* 0x000000523f837221 */ /* 0x000fe20000000000 */
[----:B------:R-:W-:Y:S01]  /*a800*/  FADD R63, R43, R86 ;  /* 0x000000562b3f7221 */ /* 0x000fe20000000000 */
[----:B------:R4:W5:Y:S01]  /*a810*/  MUFU.EX2 R130, R61 ;  /* 0x0000003d00827308 */ /* 0x0009620000000800 */
[----:B------:R-:W-:Y:S01]  /*a820*/  @!P6 FMUL R15, R15, 0.5 ;  /* 0x3f0000000f0fe820 */ /* 0x000fe20000400000 */
[----:B-1----:R-:W-:Y:S01]  /*a830*/  FADD R60, R38, R71 ;  /* 0x00000047263c7221 */ /* 0x002fe20000000000 */
[----:B------:R-:W-:Y:S01]  /*a840*/  FADD R133, R10, R63 ;  /* 0x0000003f0a857221 */ /* 0x000fe20000000000 */
[----:B------:R-:W-:Y:S01]  /*a850*/  FADD R83, R55, R128 ;  /* 0x0000008037537221 */ /* 0x000fe20000000000 */
[----:B------:R-:W-:Y:S01]  /*a860*/  @!P4 FMUL R62, R62, 0.5 ;  /* 0x3f0000003e3ec820 */ /* 0x000fe20000400000 */
[----:B--2---:R-:W-:Y:S01]  /*a870*/  @!P2 FMUL R79, R79, R79 ;  /* 0x0000004f4f4fa220 */ /* 0x004fe20000400000 */
[----:B------:R-:W-:Y:S01]  /*a880*/  FADD R63, R42, R75 ;  /* 0x0000004b2a3f7221 */ /* 0x000fe20000000000 */
[----:B------:R-:W1:Y:S01]  /*a890*/  MUFU.EX2 R10, R15 ;  /* 0x0000000f000a7308 */ /* 0x000e620000000800 */
[----:B---3--:R-:W-:Y:S01]  /*a8a0*/  @!P3 FMUL R11, R11, R11 ;  /* 0x0000000b0b0bb220 */ /* 0x008fe20000400000 */
[----:B------:R-:W-:Y:S01]  /*a8b0*/  FADD R134, R60, R83 ;  /* 0x000000533c867221 */ /* 0x000fe20000000000 */
[----:B----4-:R-:W-:Y:S01]  /*a8c0*/  FADD R61, R31, R74 ;  /* 0x0000004a1f3d7221 */ /* 0x010fe20000000000 */
[----:B------:R-:W-:Y:S01]  /*a8d0*/  FADD R60, R34, R67 ;  /* 0x00000043223c7221 */ /* 0x000fe20000000000 */
[----:B------:R-:W-:Y:S01]  /*a8e0*/  FADD R80, R76, R11 ;  /* 0x0000000b4c507221 */ /* 0x000fe20000000000 */
[----:B------:R-:W-:Y:S01]  /*a8f0*/  FADD R83, R72, R79 ;  /* 0x0000004f48537221 */ /* 0x000fe20000000000 */
[----:B------:R-:W-:Y:S01]  /*a900*/  FADD R50, R50, R51 ;  /* 0x0000003332327221 */ /* 0x000fe20000000000 */
[----:B------:R-:W2:Y:S01]  /*a910*/  MUFU.EX2 R15, R62 ;  /* 0x0000003e000f7308 */ /* 0x000ea20000000800 */
[----:B-----5:R-:W-:Y:S01]  /*a920*/  @!P5 FMUL R130, R130, R130 ;  /* 0x000000828282d220 */ /* 0x020fe20000400000 */
        /* <DEDUP_REMOVED lines=14> */
[----:B------:R-:W-:Y:S01]  /*aa10*/  FADD R132, R132, R133 ;  /* 0x0000008584847221 */ /* 0x000fe20000000000 */
[----:B------:R-:W-:Y:S01]  /*aa20*/  FADD R131, R131, R60 ;  /* 0x0000003c83837221 */ /* 0x000fe20000000000 */
[----:B--2---:R-:W-:Y:S01]  /*aa30*/  @!P4 FMUL R15, R15, R15 ;  /* 0x0000000f0f0fc220 */ /* 0x004fe20000400000 */
        /* <DEDUP_REMOVED lines=21> */
[----:B------:R-:W-:Y:S01]  /*ab90*/  SHF.L.U32 R10, R9, 0x1f, RZ ;  /* 0x0000001f090a7819 */ /* 0x000fe200000006ff */
[----:B------:R-:W-:Y:S01]  /*aba0*/  FADD R132, R132, R131 ;  /* 0x0000008384847221 */ /* 0x000fe20000000000 */
[----:B------:R-:W-:Y:S01]  /*abb0*/  F2FP.F16.F32.PACK_AB R25, R40, R25 ;  /* 0x000000192819723e */ /* 0x000fe200000000ff */
[----:B------:R-:W-:Y:S01]  /*abc0*/  FMUL R122, R122, R15 ;  /* 0x0000000f7a7a7220 */ /* 0x000fe20000400000 */
[----:B------:R1:W2:Y:S01]  /*abd0*/  SYNCS.PHASECHK.TRANS64.TRYWAIT P2, [UR7+0x1e000], R10 ;  /* 0x01e0000aff0075a7 */ /* 0x0002a20008040147 */
[----:B------:R-:W-:Y:S01]  /*abe0*/  F2FP.F16.F32.PACK_AB R31, R42, R31 ;  /* 0x0000001f2a1f723e */ /* 0x000fe200000000ff */
[----:B------:R-:W-:Y:S01]  /*abf0*/  FFMA R4, R15, R4, R132 ;  /* 0x000000040f047223 */ /* 0x000fe20000000084 */
[----:B------:R-:W-:Y:S01]  /*ac00*/  F2FP.F16.F32.PACK_AB R60, R37, R18 ;  /* 0x00000012253c723e */ /* 0x000fe200000000ff */
[----:B------:R-:W-:Y:S01]  /*ac10*/  FMUL R123, R123, R15 ;  /* 0x0000000f7b7b7220 */ /* 0x000fe20000400000 */
[----:B------:R-:W-:Y:S01]  /*ac20*/  F2FP.F16.F32.PACK_AB R80, R22, R49 ;  /* 0x000000311650723e */ /* 0x000fe200000000ff */
[-C--:B------:R-:W-:Y:S01]  /*ac30*/  FMUL R126, R126, R15.reuse ;  /* 0x0000000f7e7e7220 */ /* 0x080fe20000400000 */
        /* <DEDUP_REMOVED lines=37> */
[----:B-12---:R-:W-:Y:S06]  /*ae90*/  @!P0 BRA `(.L_x_39) ;  /* 0x0000000000048947 */ /* 0x006fec0003800000 */
[----:B------:R-:W-:Y:S01]  /*aea0*/  BPT.TRAP 0x1 ;  /* 0x000000040000795c */ /* 0x000fe20000300000 */
.L_x_39:
[----:B------:R-:W-:Y:S05]  /*aeb0*/  @P2 BRA `(.L_x_40) ;  /* 0x0000000000082947 */ /* 0x000fea0003800000 */
[----:B------:R-:W1:Y:S02]  /*aec0*/  SYNCS.PHASECHK.TRANS64.TRYWAIT P2, [UR7+0x1e000], R10 ;  /* 0x01e0000aff0075a7 */ /* 0x000e640008040147 */
[----:B-1----:R-:W-:Y:S05]  /*aed0*/  @!P2 BRA `(.L_x_41) ;  /* 0x000000440064a947 */ /* 0x002fea0003800000 */
.L_x_40:
        /* <DEDUP_REMOVED lines=203> */
.L_x_42:
[----:B------:R-:W-:-:S04]  /*bb90*/  ULEA UR7, UR25, UR38, 0x3 ;  /* 0x0000002619077291 */ /* 0x000fc8000f8e183f */
[----:B------:R-:W-:-:S04]  /*bba0*/  UIADD3 UR7, UR7, 0x1e028, URZ ;  /* 0x0001e02807077890 */ /* 0x000fc8000fffe03f */
[----:B------:R-:W-:-:S09]  /*bbb0*/  UPRMT UR7, URZ, 0x654, UR7 ;  /* 0x000006543f077896 */ /* 0x000fd20008000007 */
[----:B------:R-:W-:Y:S01]  /*bbc0*/  SYNCS.ARRIVE.TRANS64.RED.A1T0 RZ, [UR7], RZ ;  /* 0x000000ffffff79a7 */ /* 0x000fe20008100407 */
[----:B------:R-:W-:Y:S05]  /*bbd0*/  @P1 BRA `(.L_x_43) ;  /* 0x0000000000041947 */ /* 0x000fea0003800000 */
[----:B------:R-:W-:Y:S01]  /*bbe0*/  BPT.TRAP 0x1 ;  /* 0x000000040000795c */ /* 0x000fe20000300000 */
.L_x_43:
[----:B------:R-:W-:-:S04]  /*bbf0*/  UIADD3 UR25, UR25, 0x1, URZ ;  /* 0x0000000119197890 */ /* 0x000fc8000fffe03f */
[----:B------:R-:W-:-:S04]  /*bc00*/  UISETP.NE.AND UP0, UPT, UR25, 0x5, UPT ;  /* 0x000000051900788c */ /* 0x000fc8000bf05270 */
[----:B------:R-:W-:Y:S01]  /*bc10*/  USEL UR25, UR25, URZ, UP0 ;  /* 0x0000003f19197287 */ /* 0x000fe20008000000 */
[----:B------:R-:W-:Y:S11]  /*bc20*/  @!P0 BRA `(.L_x_44) ;  /* 0x0000000000048947 */ /* 0x000ff60003800000 */
[----:B------:R-:W-:Y:S01]  /*bc30*/  BPT.TRAP 0x1 ;  /* 0x000000040000795c */ /* 0x000fe20000300000 */
.L_x_44:
[----:B------:R-:W-:-:S04]  /*bc40*/  ULEA UR7, UR25, UR38, 0x3 ;  /* 0x0000002619077291 */ /* 0x000fc8000f8e183f */
[----:B------:R-:W-:-:S04]  /*bc50*/  UIADD3 UR7, UR7, 0x1e028, URZ ;  /* 0x0001e02807077890 */ /* 0x000fc8000fffe03f */
[----:B------:R-:W-:-:S09]  /*bc60*/  UPRMT UR7, URZ, 0x654, UR7 ;  /* 0x000006543f077896 */ /* 0x000fd20008000007 */
[----:B------:R-:W-:Y:S01]  /*bc70*/  SYNCS.ARRIVE.TRANS64.RED.A1T0 RZ, [UR7], RZ ;  /* 0x000000ffffff79a7 */ /* 0x000fe20008100407 */
[----:B------:R-:W-:Y:S05]  /*bc80*/  @P1 BRA `(.L_x_45) ;  /* 0x0000000000041947 */ /* 0x000fea0003800000 */
[----:B------:R-:W-:Y:S01]  /*bc90*/  BPT.TRAP 0x1 ;  /* 0x000000040000795c */ /* 0x000fe20000300000 */
.L_x_45:
[----:B------:R-:W-:Y:S01]  /*bca0*/  UIADD3 UR6, UR6, 0x1, URZ ;  /* 0x0000000106067890 */ /* 0x000fe2000fffe03f */
[C---:B------:R-:W-:Y:S01]  /*bcb0*/  ISETP.GT.AND P2, PT, R8.reuse, 0x1, PT ;  /* 0x000000010800780c */ /* 0x040fe20003f44270 */
[----:B------:R-:W-:Y:S01]  /*bcc0*/  UIADD3 UR25, UR25, 0x1, URZ ;  /* 0x0000000119197890 */ /* 0x000fe2000fffe03f */
[----:B------:R-:W-:Y:S01]  /*bcd0*/  VIADD R8, R8, 0xffffffff ;  /* 0xffffffff08087836 */ /* 0x000fe20000000000 */
[----:B------:R-:W-:Y:S01]  /*bce0*/  UISETP.NE.AND UP1, UPT, UR6, 0x5, UPT ;  /* 0x000000050600788c */ /* 0x000fe2000bf25270 */
[----:B------:R-:W-:Y:S01]  /*bcf0*/  IADD3 R7, R7, 0x80, RZ ;  /* 0x0000008007077810 */ /* 0x000fe20007ffe0ff */
[----:B------:R-:W-:Y:S01]  /*bd00*/  UISETP.NE.AND UP0, UPT, UR25, 0x5, UPT ;  /* 0x000000051900788c */ /* 0x000fe2000bf05270 */
[----:B-1----:R-:W-:Y:S01]  /*bd10*/  IMAD.MOV.U32 R10, RZ, RZ, R5 ;  /* 0x000000ffff0a7224 */ /* 0x002fe200078e0005 */
[----:B------:R-:W-:Y:S01]  /*bd20*/  USEL UR7, URZ, 0x1, UP1 ;  /* 0x000000013f077887 */ /* 0x000fe20008800000 */
[----:B------:R-:W-:Y:S01]  /*bd30*/  MOV R11, R6 ;  /* 0x00000006000b7202 */ /* 0x000fe20000000f00 */
[----:B------:R-:W-:-:S02]  /*bd40*/  USEL UR25, UR25, URZ, UP0 ;  /* 0x0000003f19197287 */ /* 0x000fc40008000000 */
[----:B------:R-:W-:Y:S02]  /*bd50*/  USEL UR27, UR6, URZ, UP1 ;  /* 0x0000003f061b7287 */ /* 0x000fe40008800000 */
[----:B------:R-:W-:Y:S01]  /*bd60*/  LOP3.LUT R9, R9, UR7, RZ, 0x3c, !PT ;  /* 0x0000000709097c12 */ /* 0x000fe2000f8e3cff */
[----:B------:R-:W-:Y:S09]  /*bd70*/  @P2 BRA `(.L_x_46) ;  /* 0xffffffc000a02947 */ /* 0x000ff2000383ffff */
.L_x_35:
[----:B------:R-:W1:Y:S01]  /*bd80*/  SHFL.BFLY PT, R0, R3, 0x1, 0x1f ;  /* 0x0c201f0003007f89 */ /* 0x000e6200000e0000 */
[----:B------:R-:W-:Y:S01]  /*bd90*/  BSSY B0, `(.L_x_47) ;  /* 0x0000024000007945 */ /* 0x000fe20003800000 */
[----:B------:R-:W-:Y:S01]  /*bda0*/  MOV R8, 0x3f800000 ;  /* 0x3f80000000087802 */ /* 0x000fe20000000f00 */
[----:B------:R-:W-:Y:S01]  /*bdb0*/  IMAD.MOV.U32 R11, RZ, RZ, 0x7f800000 ;  /* 0x7f800000ff0b7424 */ /* 0x000fe200078e00ff */
[----:B------:R-:W2:Y:S01]  /*bdc0*/  SHFL.BFLY PT, R7, R4, 0x1, 0x1f ;  /* 0x0c201f0004077f89 */ /* 0x000ea200000e0000 */
[----:B------:R-:W-:Y:S01]  /*bdd0*/  MOV R2, 0x3f800000 ;  /* 0x3f80000000027802 */ /* 0x000fe20000000f00 */
[----:B-1----:R-:W-:Y:S01]  /*bde0*/  FADD R0, R0, R3 ;  /* 0x0000000300007221 */ /* 0x002fe20000000000 */
[----:B--2---:R-:W-:-:S04]  /*bdf0*/  FADD R16, R7, R4 ;  /* 0x0000000407107221 */ /* 0x004fc80000000000 */
[----:B------:R-:W1:Y:S04]  /*be00*/  SHFL.BFLY PT, R9, R0, 0x2, 0x1f ;  /* 0x0c401f0000097f89 */ /* 0x000e6800000e0000 */
[----:B------:R-:W2:Y:S01]  /*be10*/  SHFL.BFLY PT, R17, R16, 0x2, 0x1f ;  /* 0x0c401f0010117f89 */ /* 0x000ea200000e0000 */
[C---:B-1----:R-:W-:Y:S01]  /*be20*/  FSETP.NE.AND P0, PT, R0.reuse, -R9, PT ;  /* 0x800000090000720b */ /* 0x042fe20003f05000 */
[----:B------:R-:W-:Y:S01]  /*be30*/  FADD R4, R0, R9 ;  /* 0x0000000900047221 */ /* 0x000fe20000000000 */
[----:B------:R-:W-:Y:S02]  /*be40*/  IMAD.MOV.U32 R9, RZ, RZ, 0x7f800000 ;  /* 0x7f800000ff097424 */ /* 0x000fe400078e00ff */
[----:B--2---:R-:W-:-:S09]  /*be50*/  FADD R7, R16, R17 ;  /* 0x0000001110077221 */ /* 0x004fd20000000000 */
[----:B------:R-:W-:Y:S05]  /*be60*/  @!P0 BRA `(.L_x_48) ;  /* 0x0000000000588947 */ /* 0x000fea0003800000 */
[----:B------:R-:W-:Y:S01]  /*be70*/  IADD3 R0, R4, 0x1800000, RZ ;  /* 0x0180000004007810 */ /* 0x000fe20007ffe0ff */
[----:B------:R-:W-:Y:S03]  /*be80*/  BSSY B1, `(.L_x_49) ;  /* 0x000000d000017945 */ /* 0x000fe60003800000 */
[----:B------:R-:W-:-:S04]  /*be90*/  LOP3.LUT R0, R0, 0x7f800000, RZ, 0xc0, !PT ;  /* 0x7f80000000007812 */ /* 0x000fc800078ec0ff */
[----:B------:R-:W-:-:S13]  /*bea0*/  ISETP.GT.U32.AND P0, PT, R0, 0x1ffffff, PT ;  /* 0x01ffffff0000780c */ /* 0x000fda0003f04070 */
[----:B------:R-:W-:Y:S05]  /*beb0*/  @P0 BRA `(.L_x_50) ;  /* 0x0000000000140947 */ /* 0x000fea0003800000 */
[----:B------:R-:W-:Y:S02]  /*bec0*/  MOV R2, R4 ;  /* 0x0000000400027202 */ /* 0x000fe40000000f00 */
[----:B------:R-:W-:-:S07]  /*bed0*/  MOV R15, 0xbef0 ;  /* 0x0000bef0000f7802 */ /* 0x000fce0000000f00 */
[----:B------:R-:W-:Y:S05]  /*bee0*/  CALL.REL.NOINC `($__internal_0_$__cuda_sm20_rcp_rn_f32_slowpath) ;  /* 0x0000003800087944 */ /* 0x000fea0003c00000 */
[----:B------:R-:W-:Y:S01]  /*bef0*/  IMAD.MOV.U32 R2, RZ, RZ, R0 ;  /* 0x000000ffff027224 */ /* 0x000fe200078e0000 */
[----:B------:R-:W-:Y:S06]  /*bf00*/  BRA `(.L_x_51) ;  /* 0x0000000000107947 */ /* 0x000fec0003800000 */
.L_x_50:
[----:B------:R-:W1:Y:S02]  /*bf10*/  MUFU.RCP R3, R4 ;  /* 0x0000000400037308 */ /* 0x000e640000001000 */
[----:B-1----:R-:W-:-:S04]  /*bf20*/  FFMA R0, R4, R3, -1 ;  /* 0xbf80000004007423 */ /* 0x002fc80000000003 */
[----:B------:R-:W-:-:S04]  /*bf30*/  FADD.FTZ R0, -R0, -RZ ;  /* 0x800000ff00007221 */ /* 0x000fc80000010100 */
[----:B------:R-:W-:-:S07]  /*bf40*/  FFMA R2, R3, R0, R3 ;  /* 0x0000000003027223 */ /* 0x000fce0000000003 */
.L_x_51:
[----:B------:R-:W-:Y:S05]  /*bf50*/  BSYNC B1 ;  /* 0x0000000000017941 */ /* 0x000fea0003800000 */
.L_x_49:
[----:B------:R-:W-:Y:S01]  /*bf60*/  FSETP.GEU.AND P0, PT, |R4|, 1.175494350822287508e-38, PT ;  /* 0x008000000400780b */ /* 0x000fe20003f0e200 */
[----:B------:R-:W-:-:S12]  /*bf70*/  ULDC UR4, c[0x0][0x600] ;  /* 0x0001800000047ab9 */ /* 0x000fd80000000800 */
[----:B------:R-:W-:-:S04]  /*bf80*/  @!P0 FMUL R4, R4, 16777216 ;  /* 0x4b80000004048820 */ /* 0x000fc80000400000 */
[----:B------:R-:W1:Y:S02]  /*bf90*/  MUFU.LG2 R0, R4 ;  /* 0x0000000400007308 */ /* 0x000e640000000c00 */
[----:B-1----:R-:W-:-:S04]  /*bfa0*/  @!P0 FADD R0, R0, -24 ;  /* 0xc1c0000000008421 */ /* 0x002fc80000000000 */
[----:B------:R-:W-:-:S04]  /*bfb0*/  FMUL R0, R0, 0.69314718246459960938 ;  /* 0x3f31721800007820 */ /* 0x000fc80000400000 */
[----:B------:R-:W-:-:S07]  /*bfc0*/  FFMA R11, R5, UR4, R0 ;  /* 0x00000004050b7c23 */ /* 0x000fce0008000000 */
.L_x_48:
[----:B------:R-:W-:Y:S05]  /*bfd0*/  BSYNC B0 ;  /* 0x0000000000007941 */ /* 0x000fea0003800000 */
.L_x_47:
[----:B------:R-:W-:Y:S01]  /*bfe0*/  FSETP.NE.AND P0, PT, R16, -R17, PT ;  /* 0x800000111000720b */ /* 0x000fe20003f05000 */
[----:B------:R-:W-:Y:S01]  /*bff0*/  ULDC UR4, c[0x0][0x608] ;  /* 0x0001820000047ab9 */ /* 0x000fe20000000800 */
[----:B------:R-:W-:Y:S01]  /*c000*/  BSSY B0, `(.L_x_52) ;  /* 0x000002d000007945 */ /* 0x000fe20003800000 */
[----:B------:R-:W-:-:S04]  /*c010*/  FMUL R2, R2, UR4 ;  /* 0x0000000402027c20 */ /* 0x000fc80008400000 */
        /* <DEDUP_REMOVED lines=20> */
[----:B------:R-:W-:Y:S06]  /*c160*/  @!P0 BRA `(.L_x_53) ;  /* 0x0000000000588947 */ /* 0x000fec0003800000 */
        /* <DEDUP_REMOVED lines=10> */
.L_x_55:
[----:B------:R-:W1:Y:S02]  /*c210*/  MUFU.RCP R8, R7 ;  /* 0x0000000700087308 */ /* 0x000e640000001000 */
[----:B-1----:R-:W-:-:S04]  /*c220*/  FFMA R0, R7, R8, -1 ;  /* 0xbf80000007007423 */ /* 0x002fc80000000008 */
[----:B------:R-:W-:-:S04]  /*c230*/  FADD.FTZ R3, -R0, -RZ ;  /* 0x800000ff00037221 */ /* 0x000fc80000010100 */
[----:B------:R-:W-:-:S07]  /*c240*/  FFMA R8, R8, R3, R8 ;  /* 0x0000000308087223 */ /* 0x000fce0000000008 */
.L_x_56:
[----:B------:R-:W-:Y:S05]  /*c250*/  BSYNC B1 ;  /* 0x0000000000017941 */ /* 0x000fea0003800000 */
.L_x_54:
[----:B------:R-:W-:Y:S01]  /*c260*/  FSETP.GEU.AND P0, PT, |R7|, 1.175494350822287508e-38, PT ;  /* 0x008000000700780b */ /* 0x000fe20003f0e200 */
[----:B------:R-:W-:-:S12]  /*c270*/  ULDC UR4, c[0x0][0x600] ;  /* 0x0001800000047ab9 */ /* 0x000fd80000000800 */
[----:B------:R-:W-:-:S04]  /*c280*/  @!P0 FMUL R7, R7, 16777216 ;  /* 0x4b80000007078820 */ /* 0x000fc80000400000 */
[----:B------:R-:W1:Y:S02]  /*c290*/  MUFU.LG2 R0, R7 ;  /* 0x0000000700007308 */ /* 0x000e640000000c00 */
[----:B-1----:R-:W-:-:S04]  /*c2a0*/  @!P0 FADD R0, R0, -24 ;  /* 0xc1c0000000008421 */ /* 0x002fc80000000000 */
[----:B------:R-:W-:-:S04]  /*c2b0*/  FMUL R9, R0, 0.69314718246459960938 ;  /* 0x3f31721800097820 */ /* 0x000fc80000400000 */
[----:B------:R-:W-:-:S07]  /*c2c0*/  FFMA R9, R6, UR4, R9 ;  /* 0x0000000406097c23 */ /* 0x000fce0008000009 */
.L_x_53:
[----:B------:R-:W-:Y:S05]  /*c2d0*/  BSYNC B0 ;  /* 0x0000000000007941 */ /* 0x000fea0003800000 */
.L_x_52:
[----:B------:R-:W-:Y:S01]  /*c2e0*/  UISETP.NE.AND UP0, UPT, UR37, 0x1, UPT ;  /* 0x000000012500788c */ /* 0x000fe2000bf05270 */
[----:B------:R-:W1:Y:S03]  /*c2f0*/  S2R R2, SR_TID.X ;  /* 0x0000000000027919 */ /* 0x000e660000002100 */
[----:B------:R-:W-:-:S06]  /*c300*/  USEL UR4, URZ, 0x1, UP0 ;  /* 0x000000013f047887 */ /* 0x000fcc0008000000 */
[----:B------:R-:W-:Y:S01]  /*c310*/  MOV R0, UR4 ;  /* 0x0000000400007c02 */ /* 0x000fe20008000f00 */
[----:B------:R-:W-:Y:S02]  /*c320*/  ULDC UR4, c[0x0][0x608] ;  /* 0x0001820000047ab9 */ /* 0x000fe40000000800 */
[----:B------:R-:W-:Y:S01]  /*c330*/  FMUL R8, R8, UR4 ;  /* 0x0000000408087c20 */ /* 0x000fe20008400000 */
[----:B------:R-:W-:-:S03]  /*c340*/  SHF.L.U32 R0, R0, 0x1f, RZ ;  /* 0x0000001f00007819 */ /* 0x000fc600000006ff */
[-C--:B------:R-:W-:Y:S01]  /*c350*/  FMUL R122, R122, R8.reuse ;  /* 0x000000087a7a7220 */ /* 0x080fe20000400000 */
[----:B------:R-:W2:Y:S01]  /*c360*/  SYNCS.PHASECHK.TRANS64.TRYWAIT P0, [UR28+0x8], R0 ;  /* 0x00000800ff0075a7 */ /* 0x000ea2000800015c */
[-C--:B------:R-:W-:Y:S01]  /*c370*/  FMUL R44, R123, R8.reuse ;  /* 0x000000087b2c7220 */ /* 0x080fe20000400000 */
[-C--:B------:R-:W-:Y:S01]  /*c380*/  FMUL R126, R126, R8.reuse ;  /* 0x000000087e7e7220 */ /* 0x080fe20000400000 */
[-C--:B------:R-:W-:Y:S01]  /*c390*/  FMUL R46, R127, R8.reuse ;  /* 0x000000087f2e7220 */ /* 0x080fe20000400000 */
[-C--:B------:R-:W-:Y:S01]  /*c3a0*/  FMUL R114, R114, R8.reuse ;  /* 0x0000000872727220 */ /* 0x080fe20000400000 */
[-C--:B------:R-:W-:Y:S01]  /*c3b0*/  FMUL R48, R115, R8.reuse ;  /* 0x0000000873307220 */ /* 0x080fe20000400000 */
[-C--:B------:R-:W-:Y:S01]  /*c3c0*/  FMUL R118, R118, R8.reuse ;  /* 0x0000000876767220 */ /* 0x080fe20000400000 */
[----:B------:R-:W-:Y:S01]  /*c3d0*/  FMUL R50, R119, R8 ;  /* 0x0000000877327220 */ /* 0x000fe20000400000 */
[C---:B-1----:R-:W-:Y:S02]  /*c3e0*/  LOP3.LUT P1, R18, R2.reuse, 0x3, RZ, 0xc0, !PT ;  /* 0x0000000302127812 */ /* 0x042fe4000782c0ff */
[----:B------:R-:W-:Y:S01]  /*c3f0*/  LOP3.LUT R16, R2, 0x7f, RZ, 0xc0, !PT ;  /* 0x0000007f02107812 */ /* 0x000fe200078ec0ff */
[----:B--2---:R-:W-:Y:S10]  /*c400*/  @!P0 BRA `(.L_x_57) ;  /* 0x0000003000308947 */ /* 0x004ff40003800000 */
.L_x_113:
[----:B------:R-:W-:Y:S01]  /*c410*/  ULDC.64 UR10, c[0x0][0x208] ;  /* 0x00008200000a7ab9 */ /* 0x000fe20000000a00 */
[----:B------:R-:W-:Y:S01]  /*c420*/  BSSY B0, `(.L_x_58) ;  /* 0x0000019000007945 */ /* 0x000fe20003800000 */
[----:B------:R-:W-:-:S03]  /*c430*/  SHF.R.U32.HI R17, RZ, 0x5, R16 ;  /* 0x00000005ff117819 */ /* 0x000fc60000011610 */
[----:B------:R-:W-:Y:S05]  /*c440*/  @P1 BRA `(.L_x_59) ;  /* 0x0000000000581947 */ /* 0x000fea0003800000 */
[----:B------:R-:W2:Y:S01]  /*c450*/  S2UR UR4, SR_CTAID.Y ;  /* 0x00000000000479c3 */ /* 0x000ea20000002600 */
[----:B-1----:R-:W-:Y:S01]  /*c460*/  SHF.R.U32.HI R0, RZ, 0x2, R2 ;  /* 0x00000002ff007819 */ /* 0x002fe20000011602 */
[----:B------:R-:W-:Y:S01]  /*c470*/  USHF.L.U32 UR8, UR36, 0x6, URZ ;  /* 0x0000000624087899 */ /* 0x000fe2000800063f */
[----:B------:R-:W-:Y:S01]  /*c480*/  SHF.L.U32 R3, R17, 0x4, RZ ;  /* 0x0000000411037819 */ /* 0x000fe200000006ff */
[----:B------:R-:W-:Y:S01]  /*c490*/  ULDC.64 UR6, c[0x0][0x688] ;  /* 0x0001a20000067ab9 */ /* 0x000fe20000000a00 */
[----:B------:R-:W-:-:S03]  /*c4a0*/  LOP3.LUT R0, R0, 0x7, RZ, 0xc0, !PT ;  /* 0x0000000700007812 */ /* 0x000fc600078ec0ff */
[----:B------:R-:W1:Y:S01]  /*c4b0*/  S2UR UR5, SR_CTAID.Z ;  /* 0x00000000000579c3 */ /* 0x000e620000002700 */
[----:B------:R-:W-:-:S05]  /*c4c0*/  LOP3.LUT R0, R3, 0xfffffff0, R0, 0xe2, !PT ;  /* 0xfffffff003007812 */ /* 0x000fca00078ee200 */
[----:B------:R-:W-:-:S05]  /*c4d0*/  VIADD R3, R0, UR8 ;  /* 0x0000000800037c36 */ /* 0x000fca0008000000 */
[----:B------:R-:W-:Y:S01]  /*c4e0*/  IADD3 R2, R3, 0x8, RZ ;  /* 0x0000000803027810 */ /* 0x000fe20007ffe0ff */
[----:B--2---:R-:W-:-:S04]  /*c4f0*/  UIMAD UR4, UR4, UR6, UR8 ;  /* 0x00000006040472a4 */ /* 0x004fc8000f8e0208 */
[----:B-1----:R-:W-:-:S03]  /*c500*/  UIMAD UR4, UR5, UR7, UR4 ;  /* 0x00000007050472a4 */ /* 0x002fc6000f8e0204 */
[----:B------:R-:W-:Y:S02]  /*c510*/  ULDC UR5, c[0x0][0x288] ;  /* 0x0000a20000057ab9 */ /* 0x000fe40000000800 */
[----:B------:R-:W-:Y:S02]  /*c520*/  ISETP.GE.U32.AND P0, PT, R3, UR5, PT ;  /* 0x0000000503007c0c */ /* 0x000fe4000bf06070 */
[----:B------:R-:W-:Y:S02]  /*c530*/  IADD3 R0, P2, R0, UR4, RZ ;  /* 0x0000000400007c10 */ /* 0x000fe4000ff5e0ff */
[----:B------:R-:W-:Y:S01]  /*c540*/  ISETP.GE.U32.AND P1, PT, R2, UR5, PT ;  /* 0x0000000502007c0c */ /* 0x000fe2000bf26070 */
[----:B------:R-:W-:Y:S01]  /*c550*/  ULDC.64 UR4, c[0x0][0x680] ;  /* 0x0001a00000047ab9 */ /* 0x000fe20000000a00 */
[----:B------:R-:W-:Y:S02]  /*c560*/  IADD3.X R3, RZ, RZ, RZ, P2, !PT ;  /* 0x000000ffff037210 */ /* 0x000fe400017fe4ff */
[----:B------:R-:W-:-:S04]  /*c570*/  LEA R2, P2, R0, UR4, 0x2 ;  /* 0x0000000400027c11 */ /* 0x000fc8000f8410ff */
[----:B------:R-:W-:-:S05]  /*c580*/  LEA.HI.X R3, R0, UR5, R3, 0x2, P2 ;  /* 0x0000000500037c11 */ /* 0x000fca00090f1403 */
[----:B------:R2:W-:Y:S04]  /*c590*/  @!P0 STG.E desc[UR10][R2.64], R11 ;  /* 0x0000000b02008986 */ /* 0x0005e8000c10190a */
[----:B------:R2:W-:Y:S02]  /*c5a0*/  @!P1 STG.E desc[UR10][R2.64+0x20], R9 ;  /* 0x0000200902009986 */ /* 0x0005e4000c10190a */
.L_x_59:
[----:B------:R-:W-:Y:S05]  /*c5b0*/  BSYNC B0 ;  /* 0x0000000000007941 */ /* 0x000fea0003800000 */
.L_x_58:
[----:B------:R-:W-:Y:S01]  /*c5c0*/  ULDC.64 UR4, c[0x0][0x730] ;  /* 0x0001cc0000047ab9 */ /* 0x000fe20000000a00 */
[-C--:B------:R-:W-:Y:S01]  /*c5d0*/  FMUL R106, R106, R8.reuse ;  /* 0x000000086a6a7220 */ /* 0x080fe20000400000 */
[----:B------:R-:W-:Y:S01]  /*c5e0*/  ISETP.NE.U32.AND P0, PT, RZ, UR4, PT ;  /* 0x00000004ff007c0c */ /* 0x000fe2000bf05070 */
[-C--:B------:R-:W-:Y:S01]  /*c5f0*/  FMUL R52, R107, R8.reuse ;  /* 0x000000086b347220 */ /* 0x080fe20000400000 */
[-C--:B------:R-:W-:Y:S01]  /*c600*/  FMUL R110, R110, R8.reuse ;  /* 0x000000086e6e7220 */ /* 0x080fe20000400000 */
[-C--:B------:R-:W-:Y:S01]  /*c610*/  FMUL R54, R111, R8.reuse ;  /* 0x000000086f367220 */ /* 0x080fe20000400000 */
[----:B------:R-:W-:Y:S01]  /*c620*/  ISETP.NE.AND.EX P0, PT, RZ, UR5, PT, P0 ;  /* 0x00000005ff007c0c */ /* 0x000fe2000bf05300 */
[-C--:B------:R-:W-:Y:S01]  /*c630*/  FMUL R98, R98, R8.reuse ;  /* 0x0000000862627220 */ /* 0x080fe20000400000 */
[-C--:B------:R-:W-:Y:S01]  /*c640*/  FMUL R56, R99, R8.reuse ;  /* 0x0000000863387220 */ /* 0x080fe20000400000 */
[-C--:B------:R-:W-:Y:S01]  /*c650*/  FMUL R102, R102, R8.reuse ;  /* 0x0000000866667220 */ /* 0x080fe20000400000 */
[-C--:B------:R-:W-:Y:S01]  /*c660*/  FMUL R58, R103, R8.reuse ;  /* 0x00000008673a7220 */ /* 0x080fe20000400000 */
[-C--:B------:R-:W-:Y:S01]  /*c670*/  FMUL R90, R90, R8.reuse ;  /* 0x000000085a5a7220 */ /* 0x080fe20000400000 */
[-C--:B------:R-:W-:Y:S01]  /*c680*/  FMUL R60, R91, R8.reuse ;  /* 0x000000085b3c7220 */ /* 0x080fe20000400000 */
[-C--:B------:R-:W-:Y:S01]  /*c690*/  FMUL R94, R94, R8.reuse ;  /* 0x000000085e5e7220 */ /* 0x080fe20000400000 */
[----:B------:R-:W-:-:S05]  /*c6a0*/  FMUL R62, R95, R8 ;  /* 0x000000085f3e7220 */ /* 0x000fca0000400000 */
[----:B------:R-:W-:Y:S05]  /*c6b0*/  @P0 BRA `(.L_x_60) ;  /* 0x0000000000200947 */ /* 0x000fea0003800000 */
[----:B------:R-:W-:Y:S02]  /*c6c0*/  ULDC.64 UR4, c[0x0][0x728] ;  /* 0x0001ca0000047ab9 */ /* 0x000fe40000000a00 */
[----:B------:R-:W-:-:S04]  /*c6d0*/  ISETP.NE.U32.AND P0, PT, RZ, UR4, PT ;  /* 0x00000004ff007c0c */ /* 0x000fc8000bf05070 */
[----:B------:R-:W-:-:S13]  /*c6e0*/  ISETP.NE.AND.EX P0, PT, RZ, UR5, PT, P0 ;  /* 0x00000005ff007c0c */ /* 0x000fda000bf05300 */
[----:B------:R-:W-:Y:S05]  /*c6f0*/  @!P0 BRA `(.L_x_61) ;  /* 0x00000000000c8947 */ /* 0x000fea0003800000 */
[----:B-12---:R-:W1:Y:S02]  /*c700*/  LDC.64 R2, c[0x0][0x728] ;  /* 0x0001ca00ff027b82 */ /* 0x006e640000000a00 */
[----:B-1----:R4:W5:Y:S01]  /*c710*/  LDG.E R2, desc[UR10][R2.64] ;  /* 0x0000000a02027981 */ /* 0x002962000c1e1900 */
[----:B------:R-:W-:Y:S05]  /*c720*/  BRA `(.L_x_60) ;  /* 0x0000000000047947 */ /* 0x000fea0003800000 */
.L_x_61:
[----:B--2---:R-:W3:Y:S02]  /*c730*/  LDC R2, c[0x0][0x720] ;  /* 0x0001c800ff027b82 */ /* 0x004ee40000000800 */
.L_x_60:
[----:B-1----:R-:W-:Y:S01]  /*c740*/  MOV R0, RZ ;  /* 0x000000ff00007202 */ /* 0x002fe20000000f00 */
[----:B---3-5:R-:W-:-:S03]  /*c750*/  IMAD.MOV.U32 R43, RZ, RZ, R2 ;  /* 0x000000ffff2b7224 */ /* 0x028fc600078e0002 */
[----:B------:R-:W-:-:S13]  /*c760*/  LOP3.LUT P0, RZ, R0, 0x9f, RZ, 0xc0, !PT ;  /* 0x0000009f00ff7812 */ /* 0x000fda000780c0ff */
[----:B------:R-:W-:Y:S05]  /*c770*/  @!P0 BRA `(.L_x_62) ;  /* 0x0000000000408947 */ /* 0x000fea0003800000 */
[----:B------:R-:W-:Y:S01]  /*c780*/  MOV R0, 0x0 ;  /* 0x0000000000007802 */ /* 0x000fe20000000f00 */
[----:B------:R-:W-:Y:S01]  /*c790*/  ULDC.64 UR4, c[0x4][0x70] ;  /* 0x01001c0000047ab9 */ /* 0x000fe20000000a00 */
[----:B------:R-:W-:Y:S01]  /*c7a0*/  ULDC.64 UR6, c[0x4][0x8] ;  /* 0x0100020000067ab9 */ /* 0x000fe20000000a00 */
[----:B------:R-:W-:Y:S01]  /*c7b0*/  MOV R4, UR4 ;  /* 0x0000000400047c02 */ /* 0x000fe20008000f00 */
[----:B--2-4-:R1:W2:Y:S01]  /*c7c0*/  LDC.64 R2, c[0x4][R0] ;  /* 0x0100000000027b82 */ /* 0x0142a20000000a00 */
[----:B------:R-:W-:Y:S01]  /*c7d0*/  MOV R5, UR5 ;  /* 0x0000000500057c02 */ /* 0x000fe20008000f00 */
[----:B------:R-:W-:Y:S01]  /*c7e0*/  ULDC.64 UR4, c[0x4][0x78] ;  /* 0x01001e0000047ab9 */ /* 0x000fe20000000a00 */
[----:B------:R-:W-:Y:S01]  /*c7f0*/  MOV R10, UR6 ;  /* 0x00000006000a7c02 */ /* 0x000fe20008000f00 */
[----:B------:R-:W-:Y:S01]  /*c800*/  IMAD.U32 R6, RZ, RZ, UR4 ;  /* 0x00000004ff067e24 */ /* 0x000fe2000f8e00ff */
[----:B------:R-:W-:Y:S01]  /*c810*/  MOV R7, UR5 ;  /* 0x0000000500077c02 */ /* 0x000fe20008000f00 */
[----:B------:R-:W-:Y:S01]  /*c820*/  IMAD.U32 R11, RZ, RZ, UR7 ;  /* 0x00000007ff0b7e24 */ /* 0x000fe2000f8e00ff */
[----:B------:R-:W-:Y:S01]  /*c830*/  MOV R8, 0x70 ;  /* 0x0000007000087802 */ /* 0x000fe20000000f00 */
[----:B------:R-:W-:Y:S01]  /*c840*/  IMAD.MOV.U32 R13, RZ, RZ, RZ ;  /* 0x000000ffff0d7224 */ /* 0x000fe200078e00ff */
[----:B-1----:R-:W-:-:S07]  /*c850*/  MOV R12, 0x1 ;  /* 0x00000001000c7802 */ /* 0x002fce0000000f00 */
[----:B------:R-:W-:-:S07]  /*c860*/  LEPC R20, `(.L_x_62) ;  /* 0x000000001014794e */ /* 0x000fce0000000000 */
[----:B--2---:R-:W-:Y:S05]  /*c870*/  CALL.ABS.NOINC R2 ;  /* 0x0000000002007343 */ /* 0x004fea0003c00000 */
.L_x_62:
[----:B------:R-:W-:Y:S02]  /*c880*/  MOV R19, UR38 ;  /* 0x0000002600137c02 */ /* 0x000fe40008000f00 */
[----:B------:R-:W-:-:S05]  /*c890*/  MOV R0, UR37 ;  /* 0x0000002500007c02 */ /* 0x000fca0008000f00 */
[----:B------:R-:W-:-:S04]  /*c8a0*/  IMAD R19, R0, 0x1100, R19 ;  /* 0x0000110000137824 */ /* 0x000fc800078e0213 */
[----:B------:R-:W-:-:S05]  /*c8b0*/  VIADD R22, R19, 0xffffef00 ;  /* 0xffffef0013167836 */ /* 0x000fca0000000000 */
        /* <DEDUP_REMOVED lines=9> */
[----:B------:R-:W-:Y:S01]  /*c950*/  IMAD.U32 R6, RZ, RZ, UR6 ;  /* 0x00000006ff067e24 */ /* 0x000fe2000f8e00ff */
[----:B------:R-:W-:Y:S01]  /*c960*/  MOV R7, UR7 ;  /* 0x0000000700077c02 */ /* 0x000fe20008000f00 */
[----:B------:R-:W-:Y:S01]  /*c970*/  IMAD.U32 R11, RZ, RZ, UR5 ;  /* 0x00000005ff0b7e24 */ /* 0x000fe2000f8e00ff */
[----:B------:R-:W-:Y:S01]  /*c980*/  MOV R10, UR4 ;  /* 0x00000004000a7c02 */ /* 0x000fe20008000f00 */
[----:B------:R-:W-:Y:S01]  /*c990*/  IMAD.MOV.U32 R13, RZ, RZ, RZ ;  /* 0x000000ffff0d7224 */ /* 0x000fe200078e00ff */
[----:B------:R-:W-:-:S02]  /*c9a0*/  MOV R8, 0x70 ;  /* 0x0000007000087802 */ /* 0x000fc40000000f00 */
[----:B-1----:R-:W-:-:S07]  /*c9b0*/  MOV R12, 0x1 ;  /* 0x00000001000c7802 */ /* 0x002fce0000000f00 */
[----:B------:R-:W-:-:S07]  /*c9c0*/  LEPC R20, `(.L_x_63) ;  /* 0x000000001014794e */ /* 0x000fce0000000000 */
[----:B--2---:R-:W-:Y:S05]  /*c9d0*/  CALL.ABS.NOINC R2 ;  /* 0x0000000002007343 */ /* 0x004fea0003c00000 */
.L_x_63:
[----:B------:R-:W1:Y:S01]  /*c9e0*/  S2R R5, SR_TID.X ;  /* 0x0000000000057919 */ /* 0x000e620000002100 */
[----:B------:R-:W-:Y:S01]  /*c9f0*/  ULDC.64 UR4, c[0x0][0x730] ;  /* 0x0001cc0000047ab9 */ /* 0x000fe20000000a00 */
[----:B------:R-:W-:Y:S02]  /*ca00*/  IADD3 R16, R16, 0x1f, RZ ;  /* 0x0000001f10107810 */ /* 0x000fe40007ffe0ff */
[----:B------:R-:W-:Y:S02]  /*ca10*/  ISETP.NE.U32.AND P0, PT, RZ, UR4, PT ;  /* 0x00000004ff007c0c */ /* 0x000fe4000bf05070 */
[----:B------:R-:W-:Y:S02]  /*ca20*/  LEA R17, R17, R18, 0x4 ;  /* 0x0000001211117211 */ /* 0x000fe400078e20ff */
[----:B------:R-:W-:-:S13]  /*ca30*/  ISETP.NE.AND.EX P0, PT, RZ, UR5, PT, P0 ;  /* 0x00000005ff007c0c */ /* 0x000fda000bf05300 */
[----:B------:R-:W3:Y:S01]  /*ca40*/  @P0 LDC R43, c[0x0][0x720] ;  /* 0x0001c800ff2b0b82 */ /* 0x000ee20000000800 */
[----:B------:R-:W-:Y:S02]  /*ca50*/  ISETP.GT.U32.AND P0, PT, R16, 0x3e, PT ;  /* 0x0000003e1000780c */ /* 0x000fe40003f04070 */
[----:B-1----:R-:W-:Y:S02]  /*ca60*/  SHF.L.U32 R0, R5, 0x4, RZ ;  /* 0x0000000405007819 */ /* 0x002fe400000006ff */
[----:B--2---:R-:W-:Y:S02]  /*ca70*/  SHF.R.U32.HI R2, RZ, 0x1, R5 ;  /* 0x00000001ff027819 */ /* 0x004fe40000011605 */
[C---:B----4-:R-:W-:Y:S02]  /*ca80*/  LOP3.LUT R3, R0.reuse, 0x40, RZ, 0xc0, !PT ;  /* 0x0000004000037812 */ /* 0x050fe400078ec0ff */
[----:B------:R-:W-:Y:S02]  /*ca90*/  LOP3.LUT R0, R0, 0x80, RZ, 0xc0, !PT ;  /* 0x0000008000007812 */ /* 0x000fe400078ec0ff */
[----:B------:R-:W-:Y:S01]  /*caa0*/  LOP3.LUT R4, R3, 0x8, R2, 0xf8, !PT ;  /* 0x0000000803047812 */ /* 0x000fe200078ef802 */
[----:B------:R-:W-:Y:S01]  /*cab0*/  IMAD.SHL.U32 R3, R5, 0x2, RZ ;  /* 0x0000000205037824 */ /* 0x000fe200078e00ff */
[----:B------:R-:W-:Y:S01]  /*cac0*/  LEA R2, R17, R0, 0x4 ;  /* 0x0000000011027211 */ /* 0x000fe200078e20ff */
[----:B---3--:R-:W-:-:S03]  /*cad0*/  FMUL R0, R120, R43 ;  /* 0x0000002b78007220 */ /* 0x008fc60000400000 */
[----:B------:R-:W-:Y:S01]  /*cae0*/  LOP3.LUT R3, R4, 0x8, R3, 0x78, !PT ;  /* 0x0000000804037812 */ /* 0x000fe200078e7803 */
[-C--:B------:R-:W-:Y:S01]  /*caf0*/  FMUL R5, R44, R43.reuse ;  /* 0x0000002b2c057220 */ /* 0x080fe20000400000 */
[-C--:B------:R-:W-:Y:S01]  /*cb00*/  FMUL R4, R124, R43.reuse ;  /* 0x0000002b7c047220 */ /* 0x080fe20000400000 */
[-C--:B------:R-:W-:Y:S01]  /*cb10*/  FMUL R7, R26, R43.reuse ;  /* 0x0000002b1a077220 */ /* 0x080fe20000400000 */
[-C--:B------:R-:W-:Y:S01]  /*cb20*/  FMUL R6, R126, R43.reuse ;  /* 0x0000002b7e067220 */ /* 0x080fe20000400000 */
[----:B------:R-:W-:Y:S02]  /*cb30*/  IMAD.IADD R8, R2, 0x1, R3 ;  /* 0x0000000102087824 */ /* 0x000fe400078e0203 */
        /* <DEDUP_REMOVED lines=38> */
[----:B------:R-:W-:Y:S01]  /*cda0*/  F2FP.F16.F32.PACK_AB R47, R9, R6 ;  /* 0x00000006092f723e */ /* 0x000fe200000000ff */
[----:B------:R-:W-:Y:S06]  /*cdb0*/  @P0 BRA `(.L_x_64) ;  /* 0x0000000000040947 */ /* 0x000fec0003800000 */
[----:B------:R-:W-:-:S04]  /*cdc0*/  DEPBAR.LE SB0, 0x1 ;  /* 0x000080400000791a */ /* 0x000fc80000000000 */
.L_x_64:
[----:B------:R-:W-:Y:S05]  /*cdd0*/  WARPSYNC.ALL ;  /* 0x0000000000007948 */ /* 0x000fea0003800000 */
[----:B------:R-:W-:Y:S01]  /*cde0*/  BAR.SYNC.DEFER_BLOCKING 0x1, 0x80 ;  /* 0x0042000000007b1d */ /* 0x000fe20000010000 */
[C---:B------:R-:W-:Y:S02]  /*cdf0*/  LEA R22, R8.reuse, R22, 0x1 ;  /* 0x0000001608167211 */ /* 0x040fe400078e08ff */
[----:B------:R-:W-:Y:S02]  /*ce00*/  LEA R8, R8, R19, 0x1 ;  /* 0x0000001308087211 */ /* 0x000fe400078e08ff */
[----:B------:R-:W-:Y:S01]  /*ce10*/  F2FP.F16.F32.PACK_AB R4, R10, R11 ;  /* 0x0000000b0a04723e */ /* 0x000fe200000000ff */
[----:B------:R-:W-:Y:S01]  /*ce20*/  BSSY B0, `(.L_x_65) ;  /* 0x0000019000007945 */ /* 0x000fe20003800000 */
[----:B------:R-:W-:-:S02]  /*ce30*/  F2FP.F16.F32.PACK_AB R5, R12, R13 ;  /* 0x0000000d0c05723e */ /* 0x000fc400000000ff */
[----:B------:R-:W-:Y:S02]  /*ce40*/  F2FP.F16.F32.PACK_AB R6, R14, R15 ;  /* 0x0000000f0e06723e */ /* 0x000fe400000000ff */
[----:B------:R-:W-:Y:S01]  /*ce50*/  F2FP.F16.F32.PACK_AB R7, R16, R17 ;  /* 0x000000111007723e */ /* 0x000fe200000000ff */
[----:B------:R1:W-:Y:S01]  /*ce60*/  STSM.16.M88.4 [R8+-0x1100], R44 ;  /* 0xffef002c08007844 */ /* 0x0003e20000000200 */
[----:B------:R-:W-:Y:S01]  /*ce70*/  @!PT LDS RZ, [RZ] ;  /* 0x00000000fffff984 */ /* 0x000fe20000000800 */
[----:B------:R-:W-:Y:S01]  /*ce80*/  @!PT LDS RZ, [RZ] ;  /* 0x00000000fffff984 */ /* 0x000fe20000000800 */
[----:B------:R-:W-:Y:S01]  /*ce90*/  @!PT LDS RZ, [RZ] ;  /* 0x00000000fffff984 */ /* 0x000fe20000000800 */
[----:B------:R-:W-:Y:S01]  /*cea0*/  @!PT LDS RZ, [RZ] ;  /* 0x00000000fffff984 */ /* 0x000fe20000000800 */
[----:B------:R2:W-:Y:S06]  /*ceb0*/  MEMBAR.ALL.CTA ;  /* 0x0000000000007992 */ /* 0x0005ec0000008000 */
[----:B--2---:R-:W2:Y:S02]  /*cec0*/  FENCE.VIEW.ASYNC.S ;  /* 0x00000000000073c6 */ /* 0x004ea40000000000 */
[----:B--2---:R-:W-:Y:S06]  /*ced0*/  BAR.SYNC.DEFER_BLOCKING 0x1, 0x80 ;  /* 0x0042000000007b1d */ /* 0x004fec0000010000 */
[----:B------:R-:W-:Y:S05]  /*cee0*/  @P0 BRA `(.L_x_66) ;  /* 0x0000000000300947 */ /* 0x000fea0003800000 */
[----:B------:R-:W-:Y:S01]  /*cef0*/  S2UR UR12, SR_CTAID.Z ;  /* 0x00000000000c79c3 */ /* 0x000fe20000002700 */
[----:B------:R-:W-:Y:S01]  /*cf00*/  R2UR UR8, R19 ;  /* 0x00000000130872ca */ /* 0x000fe200000e0000 */
[----:B------:R-:W-:Y:S01]  /*cf10*/  ULDC.64 UR4, c[0x0][0x198] ;  /* 0x0000660000047ab9 */ /* 0x000fe20000000a00 */
[----:B------:R-:W-:Y:S02]  /*cf20*/  USHF.L.U32 UR10, UR36, 0x6, URZ ;  /* 0x00000006240a7899 */ /* 0x000fe4000800063f */
[----:B------:R-:W-:Y:S01]  /*cf30*/  UIADD3 UR4, UP0, UR4, 0x670, URZ ;  /* 0x0000067004047890 */ /* 0x000fe2000ff1e03f */
[----:B------:R-:W-:Y:S02]  /*cf40*/  UMOV UR9, URZ ;  /* 0x0000003f00097c82 */ /* 0x000fe40008000000 */
[----:B------:R-:W2:Y:S01]  /*cf50*/  S2UR UR11, SR_CTAID.Y ;  /* 0x00000000000b79c3 */ /* 0x000ea20000002600 */
[----:B------:R-:W-:-:S05]  /*cf60*/  UIADD3.X UR5, URZ, UR5, URZ, UP0, !UPT ;  /* 0x000000053f057290 */ /* 0x000fca00087fe43f */
[----:B------:R-:W-:-:S09]  /*cf70*/  UIADD3 UR8, UR8, -0x1100, URZ ;  /* 0xffffef0008087890 */ /* 0x000fd2000fffe03f */
[----:B--2---:R2:W-:Y:S01]  /*cf80*/  UTMASTG.4D [UR8], [UR4] ;  /* 0x00000008040073b5 */ /* 0x0045e20008018000 */
[----:B------:R0:W-:Y:S01]  /*cf90*/  UTMACMDFLUSH ;  /* 0x00000000000079b7 */ /* 0x0001e20000000000 */
[----:B--2---:R-:W-:-:S04]  /*cfa0*/  DEPBAR.LE SB0, 0x1 ;  /* 0x000080400000791a */ /* 0x004fc80000000000 */
.L_x_66:
[----:B------:R-:W-:Y:S05]  /*cfb0*/  BSYNC B0 ;  /* 0x0000000000007941 */ /* 0x000fea0003800000 */
.L_x_65:
[----:B------:R-:W-:Y:S01]  /*cfc0*/  BAR.SYNC.DEFER_BLOCKING 0x1, 0x80 ;  /* 0x0042000000007b1d */ /* 0x000fe20000010000 */
[----:B-1----:R-:W-:Y:S02]  /*cfd0*/  F2FP.F16.F32.PACK_AB R8, R18, R21 ;  /* 0x000000151208723e */ /* 0x002fe400000000ff */
[----:B------:R-:W-:Y:S02]  /*cfe0*/  F2FP.F16.F32.PACK_AB R9, R20, R23 ;  /* 0x000000171409723e */ /* 0x000fe400000000ff */
[----:B------:R-:W-:Y:S01]  /*cff0*/  F2FP.F16.F32.PACK_AB R10, R24, R25 ;  /* 0x00000019180a723e */ /* 0x000fe200000000ff */
[----:B------:R-:W-:Y:S01]  /*d000*/  BSSY B0, `(.L_x_67) ;  /* 0x0000017000007945 */ /* 0x000fe20003800000 */
[----:B------:R-:W-:Y:S01]  /*d010*/  F2FP.F16.F32.PACK_AB R11, R26, R27 ;  /* 0x0000001b1a0b723e */ /* 0x000fe200000000ff */
[----:B------:R1:W-:Y:S01]  /*d020*/  STSM.16.M88.4 [R22+0x800], R4 ;  /* 0x0008000416007844 */ /* 0x0003e20000000200 */
        /* <DEDUP_REMOVED lines=13> */
[----:B------:R-:W-:Y:S02]  /*d100*/  UMOV UR9, 0x10 ;  /* 0x0000001000097882 */ /* 0x000fe40000000000 */
[----:B------:R-:W2:Y:S01]  /*d110*/  S2UR UR11, SR_CTAID.Y ;  /* 0x00000000000b79c3 */ /* 0x000ea20000002600 */
[----:B------:R-:W-:-:S05]  /*d120*/  UIADD3.X UR5, URZ, UR5, URZ, UP0, !UPT ;  /* 0x000000053f057290 */ /* 0x000fca00087fe43f */
[----:B------:R-:W-:-:S09]  /*d130*/  UIADD3 UR8, UR8, -0x900, URZ ;  /* 0xfffff70008087890 */ /* 0x000fd2000fffe03f */
[----:B--2---:R2:W-:Y:S01]  /*d140*/  UTMASTG.4D [UR8], [UR4] ;  /* 0x00000008040073b5 */ /* 0x0045e20008018000 */
[----:B------:R0:W-:Y:S01]  /*d150*/  UTMACMDFLUSH ;  /* 0x00000000000079b7 */ /* 0x0001e20000000000 */
[----:B--2---:R-:W-:-:S04]  /*d160*/  DEPBAR.LE SB0, 0x1 ;  /* 0x000080400000791a */ /* 0x004fc80000000000 */
.L_x_68:
[----:B------:R-:W-:Y:S05]  /*d170*/  BSYNC B0 ;  /* 0x0000000000007941 */ /* 0x000fea0003800000 */
.L_x_67:
[----:B------:R-:W-:Y:S01]  /*d180*/  BAR.SYNC.DEFER_BLOCKING 0x1, 0x80 ;  /* 0x0042000000007b1d */ /* 0x000fe20000010000 */
[----:B------:R-:W-:Y:S02]  /*d190*/  F2FP.F16.F32.PACK_AB R28, R28, R29 ;  /* 0x0000001d1c1c723e */ /* 0x000fe400000000ff */
[----:B------:R-:W-:Y:S02]  /*d1a0*/  F2FP.F16.F32.PACK_AB R29, R30, R31 ;  /* 0x0000001f1e1d723e */ /* 0x000fe400000000ff */
[----:B------:R-:W-:Y:S01]  /*d1b0*/  F2FP.F16.F32.PACK_AB R30, R32, R33 ;  /* 0x00000021201e723e */ /* 0x000fe200000000ff */
[----:B------:R-:W-:Y:S01]  /*d1c0*/  BSSY B0, `(.L_x_69) ;  /* 0x0000017000007945 */ /* 0x000fe20003800000 */
[----:B------:R-:W-:Y:S01]  /*d1d0*/  F2FP.F16.F32.PACK_AB R31, R34, R35 ;  /* 0x00000023221f723e */ /* 0x000fe200000000ff */
[----:B------:R2:W-:Y:S01]  /*d1e0*/  STSM.16.M88.4 [R22], R8 ;  /* 0x0000000816007844 */ /* 0x0005e20000000200 */
[----:B------:R-:W-:Y:S01]  /*d1f0*/  @!PT LDS RZ, [RZ] ;  /* 0x00000000fffff984 */ /* 0x000fe20000000800 */
[----:B------:R-:W-:Y:S01]  /*d200*/  @!PT LDS RZ, [RZ] ;  /* 0x00000000fffff984 */ /* 0x000fe20000000800 */
[----:B------:R-:W-:Y:S01]  /*d210*/  @!PT LDS RZ, [RZ] ;  /* 0x00000000fffff984 */ /* 0x000fe20000000800 */
[----:B------:R-:W-:Y:S01]  /*d220*/  @!PT LDS RZ, [RZ] ;  /* 0x00000000fffff984 */ /* 0x000fe20000000800 */
[----:B------:R3:W-:Y:S06]  /*d230*/  MEMBAR.ALL.CTA ;  /* 0x0000000000007992 */ /* 0x0007ec0000008000 */
[----:B---3--:R-:W3:Y:S02]  /*d240*/  FENCE.VIEW.ASYNC.S ;  /* 0x00000000000073c6 */ /* 0x008ee40000000000 */
[----:B---3--:R-:W-:Y:S06]  /*d250*/  BAR.SYNC.DEFER_BLOCKING 0x1, 0x80 ;  /* 0x0042000000007b1d */ /* 0x008fec0000010000 */
[----:B------:R-:W-:Y:S05]  /*d260*/  @P0 BRA `(.L_x_70) ;  /* 0x0000000000300947 */ /* 0x000fea0003800000 */
[----:B------:R-:W-:Y:S01]  /*d270*/  S2UR UR12, SR_CTAID.Z ;  /* 0x00000000000c79c3 */ /* 0x000fe20000002700 */
[----:B------:R-:W-:Y:S01]  /*d280*/  R2UR UR8, R19 ;  /* 0x00000000130872ca */ /* 0x000fe200000e0000 */
[----:B------:R-:W-:Y:S01]  /*d290*/  ULDC.64 UR4, c[0x0][0x198] ;  /* 0x0000660000047ab9 */ /* 0x000fe20000000a00 */
[----:B------:R-:W-:Y:S02]  /*d2a0*/  USHF.L.U32 UR10, UR36, 0x6, URZ ;  /* 0x00000006240a7899 */ /* 0x000fe4000800063f */
[----:B------:R-:W-:Y:S01]  /*d2b0*/  UIADD3 UR4, UP0, UR4, 0x670, URZ ;  /* 0x0000067004047890 */ /* 0x000fe2000ff1e03f */
[----:B------:R-:W-:Y:S02]  /*d2c0*/  UMOV UR9, 0x20 ;  /* 0x0000002000097882 */ /* 0x000fe40000000000 */
[----:B------:R-:W3:Y:S01]  /*d2d0*/  S2UR UR11, SR_CTAID.Y ;  /* 0x00000000000b79c3 */ /* 0x000ee20000002600 */
[----:B------:R-:W-:-:S05]  /*d2e0*/  UIADD3.X UR5, URZ, UR5, URZ, UP0, !UPT ;  /* 0x000000053f057290 */ /* 0x000fca00087fe43f */
[----:B------:R-:W-:-:S09]  /*d2f0*/  UIADD3 UR8, UR8, -0x1100, URZ ;  /* 0xffffef0008087890 */ /* 0x000fd2000fffe03f */
[----:B---3--:R3:W-:Y:S01]  /*d300*/  UTMASTG.4D [UR8], [UR4] ;  /* 0x00000008040073b5 */ /* 0x0087e20008018000 */
[----:B------:R0:W-:Y:S01]  /*d310*/  UTMACMDFLUSH ;  /* 0x00000000000079b7 */ /* 0x0001e20000000000 */
[----:B---3--:R-:W-:-:S04]  /*d320*/  DEPBAR.LE SB0, 0x1 ;  /* 0x000080400000791a */ /* 0x008fc80000000000 */
.L_x_70:
[----:B------:R-:W-:Y:S05]  /*d330*/  BSYNC B0 ;  /* 0x0000000000007941 */ /* 0x000fea0003800000 */
.L_x_69:
[----:B------:R-:W-:Y:S01]  /*d340*/  BAR.SYNC.DEFER_BLOCKING 0x1, 0x80 ;  /* 0x0042000000007b1d */ /* 0x000fe20000010000 */
[----:B------:R-:W-:Y:S02]  /*d350*/  F2FP.F16.F32.PACK_AB R36, R36, R37 ;  /* 0x000000252424723e */ /* 0x000fe400000000ff */
        /* <DEDUP_REMOVED lines=10> */
[----:B----4-:R-:W4:Y:S02]  /*d400*/  FENCE.VIEW.ASYNC.S ;  /* 0x00000000000073c6 */ /* 0x010f240000000000 */
[----:B----4-:R-:W-:Y:S06]  /*d410*/  BAR.SYNC.DEFER_BLOCKING 0x1, 0x80 ;  /* 0x0042000000007b1d */ /* 0x010fec0000010000 */
[----:B------:R-:W-:Y:S05]  /*d420*/  @P0 BRA `(.L_x_72) ;  /* 0x0000000000300947 */ /* 0x000fea0003800000 */
[----:B------:R-:W-:Y:S01]  /*d430*/  S2UR UR12, SR_CTAID.Z ;  /* 0x00000000000c79c3 */ /* 0x000fe20000002700 */
[----:B------:R-:W-:Y:S01]  /*d440*/  R2UR UR8, R19 ;  /* 0x00000000130872ca */ /* 0x000fe200000e0000 */
[----:B------:R-:W-:Y:S01]  /*d450*/  ULDC.64 UR4, c[0x0][0x198] ;  /* 0x0000660000047ab9 */ /* 0x000fe20000000a00 */
[----:B------:R-:W-:Y:S02]  /*d460*/  USHF.L.U32 UR10, UR36, 0x6, URZ ;  /* 0x00000006240a7899 */ /* 0x000fe4000800063f */
[----:B------:R-:W-:Y:S01]  /*d470*/  UIADD3 UR4, UP0, UR4, 0x670, URZ ;  /* 0x0000067004047890 */ /* 0x000fe2000ff1e03f */
[----:B------:R-:W-:Y:S02]  /*d480*/  UMOV UR9, 0x30 ;  /* 0x0000003000097882 */ /* 0x000fe40000000000 */
[----:B------:R-:W4:Y:S01]  /*d490*/  S2UR UR11, SR_CTAID.Y ;  /* 0x00000000000b79c3 */ /* 0x000f220000002600 */
[----:B------:R-:W-:-:S05]  /*d4a0*/  UIADD3.X UR5, URZ, UR5, URZ, UP0, !UPT ;  /* 0x000000053f057290 */ /* 0x000fca00087fe43f */
[----:B------:R-:W-:-:S09]  /*d4b0*/  UIADD3 UR8, UR8, -0x900, URZ ;  /* 0xfffff70008087890 */ /* 0x000fd2000fffe03f */
[----:B----4-:R4:W-:Y:S01]  /*d4c0*/  UTMASTG.4D [UR8], [UR4] ;  /* 0x00000008040073b5 */ /* 0x0109e20008018000 */
[----:B------:R0:W-:Y:S01]  /*d4d0*/  UTMACMDFLUSH ;  /* 0x00000000000079b7 */ /* 0x0001e20000000000 */
[----:B----4-:R-:W-:-:S04]  /*d4e0*/  DEPBAR.LE SB0, 0x1 ;  /* 0x000080400000791a */ /* 0x010fc80000000000 */
.L_x_72:
[----:B------:R-:W-:Y:S05]  /*d4f0*/  BSYNC B0 ;  /* 0x0000000000007941 */ /* 0x000fea0003800000 */
.L_x_71:
[----:B------:R-:W-:Y:S06]  /*d500*/  BAR.SYNC.DEFER_BLOCKING 0x1, 0x80 ;  /* 0x0042000000007b1d */ /* 0x000fec0000010000 */
[----:B------:R-:W-:Y:S01]  /*d510*/  BSSY B0, `(.L_x_73) ;  /* 0x0000015000007945 */ /* 0x000fe20003800000 */
[----:B------:R4:W-:Y:S01]  /*d520*/  STSM.16.M88.4 [R22], R36 ;  /* 0x0000002416007844 */ /* 0x0009e20000000200 */
[----:B------:R-:W-:Y:S01]  /*d530*/  @!PT LDS RZ, [RZ] ;  /* 0x00000000fffff984 */ /* 0x000fe20000000800 */
[----:B------:R-:W-:Y:S01]  /*d540*/  @!PT LDS RZ, [RZ] ;  /* 0x00000000fffff984 */ /* 0x000fe20000000800 */
[----:B------:R-:W-:Y:S01]  /*d550*/  @!PT LDS RZ, [RZ] ;  /* 0x00000000fffff984 */ /* 0x000fe20000000800 */
[----:B------:R-:W-:Y:S01]  /*d560*/  @!PT LDS RZ, [RZ] ;  /* 0x00000000fffff984 */ /* 0x000fe20000000800 */
[----:B------:R5:W-:Y:S06]  /*d570*/  MEMBAR.ALL.CTA ;  /* 0x0000000000007992 */ /* 0x000bec0000008000 */
[----:B-----5:R-:W5:Y:S02]  /*d580*/  FENCE.VIEW.ASYNC.S ;  /* 0x00000000000073c6 */ /* 0x020f640000000000 */
[----:B-----5:R-:W-:Y:S06]  /*d590*/  BAR.SYNC.DEFER_BLOCKING 0x1, 0x80 ;  /* 0x0042000000007b1d */ /* 0x020fec0000010000 */
[----:B------:R-:W-:Y:S05]  /*d5a0*/  @P0 BRA `(.L_x_74) ;  /* 0x00000000002c0947 */ /* 0x000fea0003800000 */
[----:B------:R-:W-:Y:S01]  /*d5b0*/  S2UR UR12, SR_CTAID.Z ;  /* 0x00000000000c79c3 */ /* 0x000fe20000002700 */
[----:B------:R-:W-:Y:S01]  /*d5c0*/  R2UR UR8, R19 ;  /* 0x00000000130872ca */ /* 0x000fe200000e0000 */
[----:B------:R-:W-:Y:S01]  /*d5d0*/  ULDC.64 UR4, c[0x0][0x198] ;  /* 0x0000660000047ab9 */ /* 0x000fe20000000a00 */
[----:B------:R-:W-:Y:S02]  /*d5e0*/  USHF.L.U32 UR10, UR36, 0x6, URZ ;  /* 0x00000006240a7899 */ /* 0x000fe4000800063f */
[----:B------:R-:W-:Y:S01]  /*d5f0*/  UIADD3 UR4, UP0, UR4, 0x670, URZ ;  /* 0x0000067004047890 */ /* 0x000fe2000ff1e03f */
[----:B------:R-:W-:Y:S02]  /*d600*/  UMOV UR9, 0x40 ;  /* 0x0000004000097882 */ /* 0x000fe40000000000 */
[----:B------:R-:W5:Y:S01]  /*d610*/  S2UR UR11, SR_CTAID.Y ;  /* 0x00000000000b79c3 */ /* 0x000f620000002600 */
[----:B------:R-:W-:-:S05]  /*d620*/  UIADD3.X UR5, URZ, UR5, URZ, UP0, !UPT ;  /* 0x000000053f057290 */ /* 0x000fca00087fe43f */
[----:B------:R-:W-:-:S09]  /*d630*/  UIADD3 UR8, UR8, -0x1100, URZ ;  /* 0xffffef0008087890 */ /* 0x000fd2000fffe03f */
[----:B-----5:R1:W-:Y:S02]  /*d640*/  UTMASTG.4D [UR8], [UR4] ;  /* 0x00000008040073b5 */ /* 0x0203e40008018000 */
[----:B-1----:R0:W-:Y:S02]  /*d650*/  UTMACMDFLUSH ;  /* 0x00000000000079b7 */ /* 0x0021e40000000000 */
.L_x_74:
[----:B------:R-:W-:Y:S05]  /*d660*/  BSYNC B0 ;  /* 0x0000000000007941 */ /* 0x000fea0003800000 */
.L_x_73:
[----:B------:R-:W-:Y:S01]  /*d670*/  UIADD3 UR37, UR37, -0x1, URZ ;  /* 0xffffffff25257890 */ /* 0x000fe2000fffe03f */
[----:B------:R-:W-:-:S04]  /*d680*/  DEPBAR.LE SB0, 0x0 ;  /* 0x000080000000791a */ /* 0x000fc80000000000 */
[----:B------:R-:W-:-:S04]  /*d690*/  USHF.L.U32 UR4, UR37, 0x3, URZ ;  /* 0x0000000325047899 */ /* 0x000fc8000800063f */
[----:B------:R-:W-:-:S04]  /*d6a0*/  ULOP3.LUT UR4, UR4, 0x8, URZ, 0xe2, !UPT ;  /* 0x0000000804047892 */ /* 0x000fc8000f8ee23f */
[----:B------:R-:W-:-:S06]  /*d6b0*/  ULOP3.LUT UR4, UR4, 0x18, URZ, 0x3c, !UPT ;  /* 0x0000001804047892 */ /* 0x000fcc000f8e3c3f */
[----:B------:R-:W-:-:S04]  /*d6c0*/  IMAD.U32 R0, RZ, RZ, UR4 ;  /* 0x00000004ff007e24 */ /* 0x000fc8000f8e00ff */
[----:B------:R-:W-:Y:S01]  /*d6d0*/  SYNCS.ARRIVE.TRANS64.A1T0 RZ, [R0+UR38+0x1e090], RZ ;  /* 0x01e090ff00ff79a7 */ /* 0x000fe20008100026 */
[----:B------:R-:W-:Y:S05]  /*d6e0*/  EXIT ;  /* 0x000000000000794d */ /* 0x000fea0003800000 */
.L_x_6:
[----:B------:R-:W-:-:S08]  /*d6f0*/  UISETP.NE.AND UP0, UPT, UR4, 0x1, UPT ;  /* 0x000000010400788c */ /* 0x000fd0000bf05270 */
[----:B------:R-:W1:-:S00]  /*d700*/  USETMAXREG.DEALLOC.CTAPOOL 0x18 ;  /* 0x00000018000079c8 */ /* 0x000e4000080e0500 */
[----:B------:R-:W-:-:S13]  /*d710*/  PLOP3.LUT P0, PT, PT, PT, UP0, 0x80, 0x0 ;  /* 0x000000000000781c */ /* 0x000fda0003f0f008 */
[----:B------:R-:W-:Y:S05]  /*d720*/  @P0 EXIT ;  /* 0x000000000000094d */ /* 0x000fea0003800000 */
[----:B------:R-:W2:Y:S01]  /*d730*/  S2UR UR11, SR_CTAID.X ;  /* 0x00000000000b79c3 */ /* 0x000ea20000002500 */
[----:B------:R-:W-:Y:S01]  /*d740*/  ULDC UR4, c[0x0][0x28c] ;  /* 0x0000a30000047ab9 */ /* 0x000fe20000000800 */
[----:B------:R-:W-:Y:S01]  /*d750*/  ELECT P3, URZ, PT ;  /* 0x00000000003f782f */ /* 0x000fe20003860000 */
[----:B------:R-:W-:Y:S01]  /*d760*/  BSSY B0, `(.L_x_75) ;  /* 0x000004a000007945 */ /* 0x000fe20003800000 */
[----:B------:R-:W-:Y:S01]  /*d770*/  UIADD3 UR6, UR4, 0x7f, URZ ;  /* 0x0000007f04067890 */ /* 0x000fe2000fffe03f */
[----:B-1----:R-:W-:Y:S02]  /*d780*/  CS2R R2, SRZ ;  /* 0x0000000000027805 */ /* 0x002fe4000001ff00 */
[----:B------:R-:W-:Y:S01]  /*d790*/  MOV R7, RZ ;  /* 0x000000ff00077202 */ /* 0x000fe20000000f00 */
[----:B------:R-:W-:Y:S01]  /*d7a0*/  USHF.R.S32.HI UR7, URZ, 0x1f, UR6 ;  /* 0x0000001f3f077899 */ /* 0x000fe20008011406 */
[----:B------:R-:W1:Y:S03]  /*d7b0*/  S2UR UR52, SR_CTAID.Y ;  /* 0x00000000003479c3 */ /* 0x000e660000002600 */
[----:B------:R-:W-:-:S04]  /*d7c0*/  ULEA.HI UR7, UR7, UR6, URZ, 0x7 ;  /* 0x0000000607077291 */ /* 0x000fc8000f8f383f */
[----:B------:R-:W-:Y:S01]  /*d7d0*/  USHF.R.S32.HI UR7, URZ, 0x7, UR7 ;  /* 0x000000073f077899 */ /* 0x000fe20008011407 */
[----:B------:R-:W3:Y:S01]  /*d7e0*/  S2UR UR53, SR_CTAID.Z ;  /* 0x00000000003579c3 */ /* 0x000ee20000002700 */
[----:B--2---:R-:W-:-:S04]  /*d7f0*/  USHF.L.U32 UR11, UR11, 0x7, URZ ;  /* 0x000000070b0b7899 */ /* 0x004fc8000800063f */
[----:B------:R-:W-:-:S04]  /*d800*/  UIADD3 UR4, UR11, 0xff, URZ ;  /* 0x000000ff0b047890 */ /* 0x000fc8000fffe03f */
[----:B------:R-:W-:-:S04]  /*d810*/  USHF.R.U32.HI UR4, URZ, 0x7, UR4 ;  /* 0x000000073f047899 */ /* 0x000fc80008011604 */
[----:B------:R-:W-:-:S04]  /*d820*/  UISETP.LT.AND UP0, UPT, UR4, UR7, UPT ;  /* 0x000000070400728c */ /* 0x000fc8000bf01270 */
[----:B------:R-:W-:Y:S01]  /*d830*/  USEL UR4, UR4, UR7, UP0 ;  /* 0x0000000704047287 */ /* 0x000fe20008000000 */
[----:B-1-3--:R-:W-:Y:S11]  /*d840*/  @!P3 BRA `(.L_x_76) ;  /* 0x0000000000ecb947 */ /* 0x00aff60003800000 */
[----:B------:R-:W1:Y:S01]  /*d850*/  S2R R4, SR_CgaCtaId ;  /* 0x0000000000047919 */ /* 0x000e620000008800 */
[----:B------:R-:W-:Y:S02]  /*d860*/  MOV R3, 0x400 ;  /* 0x0000040000037802 */ /* 0x000fe40000000f00 */
[----:B------:R-:W-:Y:S02]  /*d870*/  MOV R5, 0x1 ;  /* 0x0000000100057802 */ /* 0x000fe40000000f00 */
[----:B-1----:R-:W-:Y:S02]  /*d880*/  LEA R4, R4, R3, 0x18 ;  /* 0x0000000304047211 */ /* 0x002fe400078ec0ff */
[----:B------:R-:W-:-:S04]  /*d890*/  SHF.L.U32 R3, R5, 0x1f, RZ ;  /* 0x0000001f05037819 */ /* 0x000fc800000006ff */
[----:B------:R-:W1:Y:S02]  /*d8a0*/  SYNCS.PHASECHK.TRANS64.TRYWAIT P0, [R4+URZ+0x1e060], R3 ;  /* 0x01e06003040075a7 */ /* 0x000e64000800017f */
[----:B-1----:R-:W-:Y:S05]  /*d8b0*/  @!P0 BRA `(.L_x_77) ;  /* 0x0000001c001c8947 */ /* 0x002fea0003800000 */
.L_x_114:
[----:B------:R-:W-:Y:S01]  /*d8c0*/  ULOP3.LUT UR6, UR5, 0x2, URZ, 0xfc, !UPT ;  /* 0x0000000205067892 */ /* 0x000fe2000f8efc3f */
[----:B-1----:R-:W-:-:S03]  /*d8d0*/  @P2 IMAD.MOV.U32 R3, RZ, RZ, 0x2800 ;  /* 0x00002800ff032424 */ /* 0x002fc600078e00ff */
[----:B------:R-:W-:Y:S01]  /*d8e0*/  UPRMT UR6, UR6, 0x9910, URZ ;  /* 0x0000991006067896 */ /* 0x000fe2000800003f */
[----:B------:R1:W-:Y:S03]  /*d8f0*/  @P2 SYNCS.ARRIVE.TRANS64 RZ, [R4+URZ+0x1e050], R3 ;  /* 0x01e0500304ff29a7 */ /* 0x0003e6000800003f */
[----:B------:R-:W-:-:S06]  /*d900*/  UISETP.NE.AND UP0, UPT, UR6, 0x2, UPT ;  /* 0x000000020600788c */ /* 0x000fcc000bf05270 */
[----:B------:R-:W-:-:S13]  /*d910*/  PLOP3.LUT P0, PT, PT, PT, UP0, 0x80, 0x0 ;  /* 0x000000000000781c */ /* 0x000fda0003f0f008 */
[----:B-1----:R-:W-:Y:S05]  /*d920*/  @P0 BRA `(.L_x_78) ;  /* 0x0000000000040947 */ /* 0x002fea0003800000 */
[----:B------:R-:W-:Y:S01]  /*d930*/  BPT.TRAP 0x1 ;  /* 0x000000040000795c */ /* 0x000fe20000300000 */
.L_x_78:
[----:B------:R-:W-:-:S04]  /*d940*/  LOP3.LUT P0, RZ, R0, 0x1f, RZ, 0xc0, !PT ;  /* 0x0000001f00ff7812 */ /* 0x000fc8000780c0ff */
[----:B------:R-:W-:-:S13]  /*d950*/  PLOP3.LUT P0, PT, P0, P2, PT, 0x2a, 0x0 ;  /* 0x000000000000781c */ /* 0x000fda0000704572 */
[----:B------:R-:W-:Y:S05]  /*d960*/  @P0 BRA `(.L_x_79) ;  /* 0x0000000000040947 */ /* 0x000fea0003800000 */
[----:B------:R-:W-:Y:S01]  /*d970*/  BPT.TRAP 0x1 ;  /* 0x000000040000795c */ /* 0x000fe20000300000 */
.L_x_79:
[----:B------:R-:W-:Y:S01]  /*d980*/  R2UR UR8, R4 ;  /* 0x00000000040872ca */ /* 0x000fe200000e0000 */
[----:B------:R-:W-:Y:S01]  /*d990*/  ULDC.64 UR6, c[0x0][0x198] ;  /* 0x0000660000067ab9 */ /* 0x000fe20000000a00 */
[----:B------:R-:W-:Y:S01]  /*d9a0*/  UMOV UR14, 0x0 ;  /* 0x00000000000e7882 */ /* 0x000fe20000000000 */
[----:B------:R-:W-:Y:S01]  /*d9b0*/  UIADD3 UR6, UP0, UR6, 0xf0, URZ ;  /* 0x000000f006067890 */ /* 0x000fe2000ff1e03f */
[----:B------:R-:W-:Y:S01]  /*d9c0*/  MOV R7, 0x40 ;  /* 0x0000004000077802 */ /* 0x000fe20000000f00 */
[----:B------:R-:W-:Y:S01]  /*d9d0*/  UMOV UR15, 0x10000000 ;  /* 0x10000000000f7882 */ /* 0x000fe20000000000 */
[----:B------:R-:W-:Y:S01]  /*d9e0*/  UMOV UR10, URZ ;  /* 0x0000003f000a7c82 */ /* 0x000fe20008000000 */
[----:B------:R-:W-:Y:S01]  /*d9f0*/  UIADD3.X UR7, URZ, UR7, URZ, UP0, !UPT ;  /* 0x000000073f077290 */ /* 0x000fe200087fe43f */
[----:B------:R-:W-:Y:S01]  /*da00*/  MOV R3, 0x1 ;  /* 0x0000000100037802 */ /* 0x000fe20000000f00 */
[----:B------:R-:W-:Y:S01]  /*da10*/  UMOV UR12, UR52 ;  /* 0x00000034000c7c82 */ /* 0x000fe20008000000 */
[----:B------:R-:W-:Y:S01]  /*da20*/  UMOV UR13, UR53 ;  /* 0x00000035000d7c82 */ /* 0x000fe20008000000 */
[----:B------:R-:W-:Y:S01]  /*da30*/  UMOV UR34, 0x10 ;  /* 0x0000001000227882 */ /* 0x000fe20000000000 */
[----:B------:R-:W-:Y:S01]  /*da40*/  UMOV UR35, UR11 ;  /* 0x0000000b00237c82 */ /* 0x000fe20008000000 */
[----:B------:R-:W-:-:S02]  /*da50*/  UIADD3 UR9, UR8, 0x1e050, URZ ;  /* 0x0001e05008097890 */ /* 0x000fc4000fffe03f */
[----:B------:R-:W-:Y:S02]  /*da60*/  UIADD3 UR32, UR8, 0x800, URZ ;  /* 0x0000080008207890 */ /* 0x000fe4000fffe03f */
[----:B------:R-:W-:Y:S02]  /*da70*/  UIADD3 UR24, UR8, 0x1000, URZ ;  /* 0x0000100008187890 */ /* 0x000fe4000fffe03f */
[----:B------:R-:W-:Y:S02]  /*da80*/  UIADD3 UR16, UR8, 0x1800, URZ ;  /* 0x0000180008107890 */ /* 0x000fe4000fffe03f */
[----:B------:R-:W-:Y:S02]  /*da90*/  UIADD3 UR48, UR8, 0x2000, URZ ;  /* 0x0000200008307890 */ /* 0x000fe4000fffe03f */
[----:B------:R1:W-:Y:S01]  /*daa0*/  UTMALDG.4D [UR8], [UR6], desc[UR14] ;  /* 0x00000e08060075b4 */ /* 0x0003e20008019000 */
[----:B------:R-:W-:Y:S01]  /*dab0*/  UMOV UR36, UR52 ;  /* 0x0000003400247c82 */ /* 0x000fe20008000000 */
[----:B------:R-:W-:Y:S01]  /*dac0*/  UMOV UR37, UR53 ;  /* 0x0000003500257c82 */ /* 0x000fe20008000000 */
[----:B------:R-:W-:Y:S01]  /*dad0*/  UMOV UR33, UR9 ;  /* 0x0000000900217c82 */ /* 0x000fe20008000000 */
[----:B------:R-:W-:Y:S01]  /*dae0*/  UMOV UR26, 0x20 ;  /* 0x00000020001a7882 */ /* 0x000fe20000000000 */
[----:B------:R-:W-:Y:S01]  /*daf0*/  UMOV UR27, UR11 ;  /* 0x0000000b001b7c82 */ /* 0x000fe20008000000 */
[----:B------:R-:W-:Y:S01]  /*db00*/  UMOV UR28, UR52 ;  /* 0x00000034001c7c82 */ /* 0x000fe20008000000 */
[----:B------:R-:W-:Y:S01]  /*db10*/  UMOV UR29, UR53 ;  /* 0x00000035001d7c82 */ /* 0x000fe20008000000 */
[----:B------:R-:W-:Y:S01]  /*db20*/  UMOV UR25, UR9 ;  /* 0x0000000900197c82 */ /* 0x000fe20008000000 */
[----:B------:R-:W-:Y:S01]  /*db30*/  UMOV UR18, 0x30 ;  /* 0x0000003000127882 */ /* 0x000fe20000000000 */
[----:B------:R-:W-:Y:S01]  /*db40*/  UMOV UR19, UR11 ;  /* 0x0000000b00137c82 */ /* 0x000fe20008000000 */
[----:B------:R-:W-:Y:S01]  /*db50*/  UMOV UR20, UR52 ;  /* 0x0000003400147c82 */ /* 0x000fe20008000000 */
[----:B------:R1:W-:Y:S01]  /*db60*/  UTMALDG.4D [UR32], [UR6], desc[UR14] ;  /* 0x00000e20060075b4 */ /* 0x0003e20008019000 */
[----:B------:R-:W-:Y:S01]  /*db70*/  UMOV UR21, UR53 ;  /* 0x0000003500157c82 */ /* 0x000fe20008000000 */
[----:B------:R-:W-:Y:S01]  /*db80*/  UMOV UR17, UR9 ;  /* 0x0000000900117c82 */ /* 0x000fe20008000000 */
[----:B------:R-:W-:Y:S01]  /*db90*/  UMOV UR50, 0x40 ;  /* 0x0000004000327882 */ /* 0x000fe20000000000 */
[----:B------:R-:W-:Y:S01]  /*dba0*/  UMOV UR51, UR11 ;  /* 0x0000000b00337c82 */ /* 0x000fe20008000000 */
[----:B------:R-:W-:Y:S01]  /*dbb0*/  UMOV UR49, UR9 ;  /* 0x0000000900317c82 */ /* 0x000fe20008000000 */
[----:B------:R1:W-:Y:S01]  /*dbc0*/  UTMALDG.4D [UR24], [UR6], desc[UR14] ;  /* 0x00000e18060075b4 */ /* 0x0003e20008019000 */
[----:B------:R1:W-:Y:S01]  /*dbd0*/  UTMALDG.4D [UR16], [UR6], desc[UR14] ;  /* 0x00000e10060075b4 */ /* 0x0003e20008019000 */
[----:B------:R1:W-:Y:S02]  /*dbe0*/  UTMALDG.4D [UR48], [UR6], desc[UR14] ;  /* 0x00000e30060075b4 */ /* 0x0003e40008019000 */
[----:B-1----:R-:W-:Y:S01]  /*dbf0*/  NOP ;  /* 0x0000000000007918 */ /* 0x002fe20000000000 */
.L_x_76:
[----:B------:R-:W-:Y:S05]  /*dc00*/  BSYNC B0 ;  /* 0x0000000000007941 */ /* 0x000fea0003800000 */
.L_x_75:
[----:B------:R-:W-:Y:S01]  /*dc10*/  ISETP.LT.AND P4, PT, RZ, UR4, P3 ;  /* 0x00000004ff007c0c */ /* 0x000fe20009f81270 */
[----:B------:R-:W-:-:S12]  /*dc20*/  BSSY B0, `(.L_x_80) ;  /* 0x000003e000007945 */ /* 0x000fd80003800000 */
[----:B------:R-:W-:Y:S05]  /*dc30*/  @!P4 BRA `(.L_x_81) ;  /* 0x0000000000f0c947 */ /* 0x000fea0003800000 */
[----:B------:R-:W1:Y:S01]  /*dc40*/  S2R R5, SR_CgaCtaId ;  /* 0x0000000000057919 */ /* 0x000e620000008800 */
[----:B------:R-:W-:-:S04]  /*dc50*/  MOV R2, 0x400 ;  /* 0x0000040000027802 */ /* 0x000fc80000000f00 */
[----:B-1----:R-:W-:Y:S01]  /*dc60*/  LEA R5, R5, R2, 0x18 ;  /* 0x0000000205057211 */ /* 0x002fe200078ec0ff */
[----:B------:R-:W-:-:S05]  /*dc70*/  IMAD.MOV.U32 R2, RZ, RZ, 0x1 ;  /* 0x00000001ff027424 */ /* 0x000fca00078e00ff */
[----:B------:R-:W-:-:S04]  /*dc80*/  SHF.L.U32 R2, R2, 0x1f, RZ ;  /* 0x0000001f02027819 */ /* 0x000fc800000006ff */
[----:B------:R-:W1:Y:S02]  /*dc90*/  SYNCS.PHASECHK.TRANS64.TRYWAIT P0, [R5+URZ+0x1e028], R2 ;  /* 0x01e02802050075a7 */ /* 0x000e64000800017f */
[----:B-1----:R-:W-:Y:S05]  /*dca0*/  @!P0 BRA `(.L_x_82) ;  /* 0x0000001800348947 */ /* 0x002fea0003800000 */
.L_x_115:
[----:B------:R-:W-:Y:S01]  /*dcb0*/  ULOP3.LUT UR6, UR5, 0x2, URZ, 0xfc, !UPT ;  /* 0x0000000205067892 */ /* 0x000fe2000f8efc3f */
[----:B-1----:R-:W-:-:S03]  /*dcc0*/  @P2 MOV R2, 0x5000 ;  /* 0x0000500000022802 */ /* 0x002fc60000000f00 */
[----:B------:R-:W-:Y:S01]  /*dcd0*/  UPRMT UR6, UR6, 0x9910, URZ ;  /* 0x0000991006067896 */ /* 0x000fe2000800003f */
[----:B------:R1:W-:Y:S03]  /*dce0*/  @P2 SYNCS.ARRIVE.TRANS64 RZ, [R5+URZ+0x1e000], R2 ;  /* 0x01e0000205ff29a7 */ /* 0x0003e6000800003f */
[----:B------:R-:W-:-:S06]  /*dcf0*/  UISETP.NE.AND UP0, UPT, UR6, 0x2, UPT ;  /* 0x000000020600788c */ /* 0x000fcc000bf05270 */
[----:B------:R-:W-:-:S13]  /*dd00*/  PLOP3.LUT P0, PT, PT, PT, UP0, 0x80, 0x0 ;  /* 0x000000000000781c */ /* 0x000fda0003f0f008 */
[----:B-1----:R-:W-:Y:S05]  /*dd10*/  @P0 BRA `(.L_x_83) ;  /* 0x0000000000040947 */ /* 0x002fea0003800000 */
[----:B------:R-:W-:Y:S01]  /*dd20*/  BPT.TRAP 0x1 ;  /* 0x000000040000795c */ /* 0x000fe20000300000 */
.L_x_83:
[----:B------:R-:W-:-:S04]  /*dd30*/  LOP3.LUT P0, RZ, R0, 0x1f, RZ, 0xc0, !PT ;  /* 0x0000001f00ff7812 */ /* 0x000fc8000780c0ff */
[----:B------:R-:W-:-:S13]  /*dd40*/  PLOP3.LUT P0, PT, P0, P2, PT, 0x2a, 0x0 ;  /* 0x000000000000781c */ /* 0x000fda0000704572 */
[----:B------:R-:W-:Y:S05]  /*dd50*/  @P0 BRA `(.L_x_84) ;  /* 0x0000000000040947 */ /* 0x000fea0003800000 */
[----:B------:R-:W-:Y:S01]  /*dd60*/  BPT.TRAP 0x1 ;  /* 0x000000040000795c */ /* 0x000fe20000300000 */
.L_x_84:
[----:B------:R-:W-:Y:S01]  /*dd70*/  R2UR UR16, R5 ;  /* 0x00000000051072ca */ /* 0x000fe200000e0000 */
[----:B------:R-:W-:Y:S01]  /*dd80*/  ULDC.64 UR6, c[0x0][0x198] ;  /* 0x0000660000067ab9 */ /* 0x000fe20000000a00 */
[----:B------:R-:W-:Y:S01]  /*dd90*/  UMOV UR51, URZ ;  /* 0x0000003f00337c82 */ /* 0x000fe20008000000 */
[----:B------:R-:W-:Y:S01]  /*dda0*/  UIADD3 UR6, UP0, UR6, 0x1f0, URZ ;  /* 0x000001f006067890 */ /* 0x000fe2000ff1e03f */
[----:B------:R-:W-:Y:S01]  /*ddb0*/  MOV R2, 0x1 ;  /* 0x0000000100027802 */ /* 0x000fe20000000f00 */
[----:B------:R-:W-:Y:S01]  /*ddc0*/  UMOV UR8, 0x0 ;  /* 0x0000000000087882 */ /* 0x000fe20000000000 */
[----:B------:R-:W-:Y:S01]  /*ddd0*/  UMOV UR9, 0x10000000 ;  /* 0x1000000000097882 */ /* 0x000fe20000000000 */
[----:B------:R-:W-:Y:S01]  /*dde0*/  UIADD3.X UR7, URZ, UR7, URZ, UP0, !UPT ;  /* 0x000000073f077290 */ /* 0x000fe200087fe43f */
[----:B------:R-:W-:Y:S01]  /*ddf0*/  UMOV UR50, URZ ;  /* 0x0000003f00327c82 */ /* 0x000fe20008000000 */
[----:B------:R-:W-:Y:S01]  /*de00*/  UMOV UR42, 0x10 ;  /* 0x00000010002a7882 */ /* 0x000fe20000000000 */
[----:B------:R-:W-:Y:S01]  /*de10*/  UMOV UR44, UR52 ;  /* 0x00000034002c7c82 */ /* 0x000fe20008000000 */
[----:B------:R-:W-:-:S02]  /*de20*/  UMOV UR45, UR53 ;  /* 0x00000035002d7c82 */ /* 0x000fc40008000000 */
[----:B------:R-:W-:Y:S02]  /*de30*/  UIADD3 UR48, UR16, 0x5000, URZ ;  /* 0x0000500010307890 */ /* 0x000fe4000fffe03f */
[----:B------:R-:W-:Y:S02]  /*de40*/  UIADD3 UR49, UR16, 0x1e000, URZ ;  /* 0x0001e00010317890 */ /* 0x000fe4000fffe03f */
[----:B------:R-:W-:Y:S02]  /*de50*/  UIADD3 UR40, UR16, 0x6000, URZ ;  /* 0x0000600010287890 */ /* 0x000fe4000fffe03f */
[----:B------:R-:W-:Y:S02]  /*de60*/  UIADD3 UR32, UR16, 0x7000, URZ ;  /* 0x0000700010207890 */ /* 0x000fe4000fffe03f */
[----:B------:R-:W-:Y:S02]  /*de70*/  UIADD3 UR24, UR16, 0x8000, URZ ;  /* 0x0000800010187890 */ /* 0x000fe4000fffe03f */
[----:B------:R-:W-:Y:S01]  /*de80*/  UIADD3 UR16, UR16, 0x9000, URZ ;  /* 0x0000900010107890 */ /* 0x000fe2000fffe03f */
[----:B------:R1:W-:Y:S01]  /*de90*/  UTMALDG.4D [UR48], [UR6], desc[UR8] ;  /* 0x00000830060075b4 */ /* 0x0003e20008019000 */
        /* <DEDUP_REMOVED lines=18> */
[----:B------:R1:W-:Y:S01]  /*dfc0*/  UTMALDG.4D [UR32], [UR6], desc[UR8] ;  /* 0x00000820060075b4 */ /* 0x0003e20008019000 */
[----:B------:R1:W-:Y:S01]  /*dfd0*/  UTMALDG.4D [UR24], [UR6], desc[UR8] ;  /* 0x00000818060075b4 */ /* 0x0003e20008019000 */
[----:B------:R1:W-:Y:S02]  /*dfe0*/  UTMALDG.4D [UR16], [UR6], desc[UR8] ;  /* 0x00000810060075b4 */ /* 0x0003e40008019000 */
[----:B-1----:R-:W-:Y:S01]  /*dff0*/  NOP ;  /* 0x0000000000007918 */ /* 0x002fe20000000000 */
.L_x_81:
[----:B------:R-:W-:Y:S05]  /*e000*/  BSYNC B0 ;  /* 0x0000000000007941 */ /* 0x000fea0003800000 */
.L_x_80:
[----:B------:R-:W-:Y:S04]  /*e010*/  BSSY B0, `(.L_x_85) ;  /* 0x0000041000007945 */ /* 0x000fe80003800000 */
[----:B------:R-:W-:Y:S05]  /*e020*/  @!P3 BRA `(.L_x_86) ;  /* 0x0000000000fcb947 */ /* 0x000fea0003800000 */
[----:B------:R-:W1:Y:S01]  /*e030*/  S2R R5, SR_CgaCtaId ;  /* 0x0000000000057919 */ /* 0x000e620000008800 */
[----:B------:R-:W-:-:S04]  /*e040*/  MOV R4, 0x400 ;  /* 0x0000040000047802 */ /* 0x000fc80000000f00 */
[----:B-1----:R-:W-:Y:S01]  /*e050*/  LEA R6, R5, R4, 0x18 ;  /* 0x0000000405067211 */ /* 0x002fe200078ec0ff */
[----:B------:R-:W-:-:S03]  /*e060*/  IMAD.MOV.U32 R5, RZ, RZ, 0x1 ;  /* 0x00000001ff057424 */ /* 0x000fc600078e00ff */
[----:B------:R-:W-:Y:S02]  /*e070*/  LEA R4, R3, R6, 0x3 ;  /* 0x0000000603047211 */ /* 0x000fe400078e18ff */
[----:B------:R-:W-:-:S04]  /*e080*/  SHF.L.U32 R5, R5, 0x1f, RZ ;  /* 0x0000001f05057819 */ /* 0x000fc800000006ff */
[----:B------:R-:W1:Y:S02]  /*e090*/  SYNCS.PHASECHK.TRANS64.TRYWAIT P0, [R4+URZ+0x1e060], R5 ;  /* 0x01e06005040075a7 */ /* 0x000e64000800017f */
[----:B-1----:R-:W-:Y:S05]  /*e0a0*/  @!P0 BRA `(.L_x_87) ;  /* 0x0000001400488947 */ /* 0x002fea0003800000 */
.L_x_116:
        /* <DEDUP_REMOVED lines=8> */
.L_x_88:
[----:B------:R-:W-:-:S04]  /*e130*/  LOP3.LUT P0, RZ, R0, 0x1f, RZ, 0xc0, !PT ;  /* 0x0000001f00ff7812 */ /* 0x000fc8000780c0ff */
[----:B------:R-:W-:-:S13]  /*e140*/  PLOP3.LUT P0, PT, P0, P2, PT, 0x2a, 0x0 ;  /* 0x000000000000781c */ /* 0x000fda0000704572 */
[----:B------:R-:W-:Y:S05]  /*e150*/  @P0 BRA `(.L_x_89) ;  /* 0x0000000000040947 */ /* 0x000fea0003800000 */
[----:B------:R-:W-:Y:S01]  /*e160*/  BPT.TRAP 0x1 ;  /* 0x000000040000795c */ /* 0x000fe20000300000 */
.L_x_89:
[----:B------:R-:W-:Y:S01]  /*e170*/  R2UR UR40, R3 ;  /* 0x00000000032872ca */ /* 0x000fe200000e0000 */
[----:B------:R-:W-:Y:S01]  /*e180*/  ULDC.64 UR12, c[0x0][0x198] ;  /* 0x00006600000c7ab9 */ /* 0x000fe20000000a00 */
[----:B------:R-:W-:Y:S01]  /*e190*/  R2UR UR7, R6 ;  /* 0x00000000060772ca */ /* 0x000fe200000e0000 */
[----:B------:R-:W-:Y:S01]  /*e1a0*/  UIADD3 UR6, UP0, UR12, 0xf0, URZ ;  /* 0x000000f00c067890 */ /* 0x000fe2000ff1e03f */
[----:B------:R-:W-:Y:S01]  /*e1b0*/  R2UR UR43, R7 ;  /* 0x00000000072b72ca */ /* 0x000fe200000e0000 */
[----:B------:R-:W-:Y:S01]  /*e1c0*/  UMOV UR8, 0x0 ;  /* 0x0000000000087882 */ /* 0x000fe20000000000 */
[----:B------:R-:W-:Y:S01]  /*e1d0*/  R2UR UR41, R4 ;  /* 0x00000000042972ca */ /* 0x000fe200000e0000 */
[----:B------:R-:W-:Y:S01]  /*e1e0*/  UMOV UR9, 0x10000000 ;  /* 0x1000000000097882 */ /* 0x000fe20000000000 */
[----:B------:R-:W-:Y:S01]  /*e1f0*/  UMOV UR42, URZ ;  /* 0x0000003f002a7c82 */ /* 0x000fe20008000000 */
[----:B------:R-:W-:Y:S01]  /*e200*/  UMOV UR44, UR52 ;  /* 0x00000034002c7c82 */ /* 0x000fe20008000000 */
[----:B------:R-:W-:Y:S01]  /*e210*/  UMOV UR45, UR53 ;  /* 0x00000035002d7c82 */ /* 0x000fe20008000000 */
[----:B------:R-:W-:Y:S01]  /*e220*/  UMOV UR34, 0x10 ;  /* 0x0000001000227882 */ /* 0x000fe20000000000 */
[----:B------:R-:W-:Y:S01]  /*e230*/  UMOV UR36, UR52 ;  /* 0x0000003400247c82 */ /* 0x000fe20008000000 */
[----:B------:R-:W-:Y:S01]  /*e240*/  UMOV UR37, UR53 ;  /* 0x0000003500257c82 */ /* 0x000fe20008000000 */
[----:B------:R-:W-:Y:S01]  /*e250*/  UMOV UR26, 0x20 ;  /* 0x00000020001a7882 */ /* 0x000fe20000000000 */
[----:B------:R-:W-:-:S02]  /*e260*/  UIMAD UR40, UR40, 0x2800, UR7 ;  /* 0x00002800282878a4 */ /* 0x000fc4000f8e0207 */
[----:B------:R-:W-:Y:S02]  /*e270*/  UIADD3 UR43, UR11, UR43, URZ ;  /* 0x0000002b0b2b7290 */ /* 0x000fe4000fffe03f */
[----:B------:R-:W-:Y:S02]  /*e280*/  UIADD3 UR41, UR41, 0x1e050, URZ ;  /* 0x0001e05029297890 */ /* 0x000fe4000fffe03f */
[----:B------:R-:W-:Y:S02]  /*e290*/  UIADD3.X UR7, URZ, UR13, URZ, UP0, !UPT ;  /* 0x0000000d3f077290 */ /* 0x000fe400087fe43f */
[----:B------:R-:W-:Y:S02]  /*e2a0*/  UIADD3 UR32, UR40, 0x800, URZ ;  /* 0x0000080028207890 */ /* 0x000fe4000fffe03f */
[----:B------:R-:W-:Y:S02]  /*e2b0*/  UIADD3 UR24, UR40, 0x1000, URZ ;  /* 0x0000100028187890 */ /* 0x000fe4000fffe03f */
[----:B------:R-:W-:-:S02]  /*e2c0*/  UIADD3 UR16, UR40, 0x1800, URZ ;  /* 0x0000180028107890 */ /* 0x000fc4000fffe03f */
[----:B------:R-:W-:Y:S02]  /*e2d0*/  UIADD3 UR48, UR40, 0x2000, URZ ;  /* 0x0000200028307890 */ /* 0x000fe4000fffe03f */
[----:B------:R1:W-:Y:S01]  /*e2e0*/  UTMALDG.4D [UR40], [UR6], desc[UR8] ;  /* 0x00000828060075b4 */ /* 0x0003e20008019000 */
[----:B------:R-:W-:Y:S01]  /*e2f0*/  UMOV UR33, UR41 ;  /* 0x0000002900217c82 */ /* 0x000fe20008000000 */
[----:B------:R-:W-:Y:S01]  /*e300*/  UMOV UR35, UR43 ;  /* 0x0000002b00237c82 */ /* 0x000fe20008000000 */
        /* <DEDUP_REMOVED lines=17> */
.L_x_86:
[----:B------:R-:W-:Y:S05]  /*e420*/  BSYNC B0 ;  /* 0x0000000000007941 */ /* 0x000fea0003800000 */
.L_x_85:
[----:B------:R-:W-:Y:S01]  /*e430*/  BSSY B0, `(.L_x_90) ;  /* 0x0000043000007945 */ /* 0x000fe20003800000 */
[----:B------:R-:W-:-:S03]  /*e440*/  IMAD.MOV.U32 R8, RZ, RZ, RZ ;  /* 0x000000ffff087224 */ /* 0x000fc600078e00ff */
[----:B------:R-:W-:Y:S05]  /*e450*/  @!P4 BRA `(.L_x_91) ;  /* 0x000000040000c947 */ /* 0x000fea0003800000 */
[----:B------:R-:W1:Y:S01]  /*e460*/  S2R R4, SR_CgaCtaId ;  /* 0x0000000000047919 */ /* 0x000e620000008800 */
[----:B------:R-:W-:-:S04]  /*e470*/  MOV R3, 0x400 ;  /* 0x0000040000037802 */ /* 0x000fc80000000f00 */
[----:B-1----:R-:W-:Y:S02]  /*e480*/  LEA R5, R4, R3, 0x18 ;  /* 0x0000000304057211 */ /* 0x002fe400078ec0ff */
[----:B------:R-:W-:Y:S02]  /*e490*/  MOV R4, 0x1 ;  /* 0x0000000100047802 */ /* 0x000fe40000000f00 */
[----:B------:R-:W-:Y:S02]  /*e4a0*/  LEA R3, R2, R5, 0x3 ;  /* 0x0000000502037211 */ /* 0x000fe400078e18ff */
[----:B------:R-:W-:-:S04]  /*e4b0*/  SHF.L.U32 R4, R4, 0x1f, RZ ;  /* 0x0000001f04047819 */ /* 0x000fc800000006ff */
[----:B------:R-:W1:Y:S02]  /*e4c0*/  SYNCS.PHASECHK.TRANS64.TRYWAIT P0, [R3+URZ+0x1e028], R4 ;  /* 0x01e02804030075a7 */ /* 0x000e64000800017f */
[----:B-1----:R-:W-:Y:S05]  /*e4d0*/  @!P0 BRA `(.L_x_92) ;  /* 0x0000001000508947 */ /* 0x002fea0003800000 */
.L_x_117:
        /* <DEDUP_REMOVED lines=8> */
.L_x_93:
[----:B------:R-:W-:-:S04]  /*e560*/  LOP3.LUT P0, RZ, R0, 0x1f, RZ, 0xc0, !PT ;  /* 0x0000001f00ff7812 */ /* 0x000fc8000780c0ff */
[----:B------:R-:W-:-:S13]  /*e570*/  PLOP3.LUT P0, PT, P0, P2, PT, 0x2a, 0x0 ;  /* 0x000000000000781c */ /* 0x000fda0000704572 */
[----:B------:R-:W-:Y:S05]  /*e580*/  @P0 BRA `(.L_x_94) ;  /* 0x0000000000040947 */ /* 0x000fea0003800000 */
[----:B------:R-:W-:Y:S01]  /*e590*/  BPT.TRAP 0x1 ;  /* 0x000000040000795c */ /* 0x000fe20000300000 */
.L_x_94:
[C---:B------:R-:W-:Y:S01]  /*e5a0*/  IMAD R5, R2.reuse, 0x5000, R5 ;  /* 0x0000500002057824 */ /* 0x040fe200078e0205 */
[----:B------:R-:W-:Y:S01]  /*e5b0*/  R2UR UR41, R3 ;  /* 0x00000000032972ca */ /* 0x000fe200000e0000 */
[----:B------:R-:W-:Y:S01]  /*e5c0*/  ULDC.64 UR6, c[0x0][0x198] ;  /* 0x0000660000067ab9 */ /* 0x000fe20000000a00 */
[----:B------:R-:W-:Y:S01]  /*e5d0*/  UMOV UR43, URZ ;  /* 0x0000003f002b7c82 */ /* 0x000fe20008000000 */
[----:B------:R-:W-:Y:S01]  /*e5e0*/  UIADD3 UR6, UP0, UR6, 0x2f0, URZ ;  /* 0x000002f006067890 */ /* 0x000fe2000ff1e03f */
[----:B------:R-:W-:Y:S01]  /*e5f0*/  R2UR UR48, R5 ;  /* 0x00000000053072ca */ /* 0x000fe200000e0000 */
[----:B------:R-:W-:Y:S01]  /*e600*/  UMOV UR8, 0x0 ;  /* 0x0000000000087882 */ /* 0x000fe20000000000 */
[----:B------:R-:W-:Y:S01]  /*e610*/  UMOV UR9, 0x10000000 ;  /* 0x1000000000097882 */ /* 0x000fe20000000000 */
[----:B------:R-:W-:Y:S01]  /*e620*/  UIADD3.X UR7, URZ, UR7, URZ, UP0, !UPT ;  /* 0x000000073f077290 */ /* 0x000fe200087fe43f */
[----:B------:R-:W-:Y:S01]  /*e630*/  MOV R8, 0x1 ;  /* 0x0000000100087802 */ /* 0x000fe20000000f00 */
[----:B------:R-:W-:Y:S01]  /*e640*/  UMOV UR42, URZ ;  /* 0x0000003f002a7c82 */ /* 0x000fe20008000000 */
[----:B------:R-:W-:Y:S01]  /*e650*/  UMOV UR44, UR52 ;  /* 0x00000034002c7c82 */ /* 0x000fe20008000000 */
[----:B------:R-:W-:Y:S01]  /*e660*/  UMOV UR45, UR53 ;  /* 0x00000035002d7c82 */ /* 0x000fe20008000000 */
[----:B------:R-:W-:Y:S01]  /*e670*/  UMOV UR34, 0x10 ;  /* 0x0000001000227882 */ /* 0x000fe20000000000 */
[----:B------:R-:W-:Y:S01]  /*e680*/  UIADD3 UR41, UR41, 0x1e000, URZ ;  /* 0x0001e00029297890 */ /* 0x000fe2000fffe03f */
[----:B------:R-:W-:Y:S01]  /*e690*/  IADD3 R2, R2, 0x1, RZ ;  /* 0x0000000102027810 */ /* 0x000fe20007ffe0ff */
[----:B------:R-:W-:Y:S01]  /*e6a0*/  UMOV UR36, UR52 ;  /* 0x0000003400247c82 */ /* 0x000fe20008000000 */
[----:B------:R-:W-:Y:S01]  /*e6b0*/  UMOV UR37, UR53 ;  /* 0x0000003500257c82 */ /* 0x000fe20008000000 */
[----:B------:R-:W-:-:S02]  /*e6c0*/  UIADD3 UR40, UR48, 0x5000, URZ ;  /* 0x0000500030287890 */ /* 0x000fc4000fffe03f */
        /* <DEDUP_REMOVED lines=25> */
.L_x_91:
[----:B------:R-:W-:Y:S05]  /*e860*/  BSYNC B0 ;  /* 0x0000000000007941 */ /* 0x000fea0003800000 */
.L_x_90:
[----:B------:R-:W-:-:S05]  /*e870*/  IMAD.U32 R3, RZ, RZ, UR4 ;  /* 0x00000004ff037e24 */ /* 0x000fca000f8e00ff */
[----:B------:R-:W-:-:S13]  /*e880*/  ISETP.GE.AND P0, PT, R3, 0x2, PT ;  /* 0x000000020300780c */ /* 0x000fda0003f06270 */
[----:B------:R-:W-:Y:S05]  /*e890*/  @!P0 EXIT ;  /* 0x000000000000894d */ /* 0x000fea0003800000 */
[----:B------:R-:W-:Y:S01]  /*e8a0*/  USHF.L.U32 UR6, UR4, 0x1, URZ ;  /* 0x0000000104067899 */ /* 0x000fe2000800063f */
[----:B------:R-:W-:Y:S01]  /*e8b0*/  LOP3.LUT P0, RZ, R0, 0x1f, RZ, 0xc0, !PT ;  /* 0x0000001f00ff7812 */ /* 0x000fe2000780c0ff */
[----:B------:R-:W-:Y:S01]  /*e8c0*/  BSSY B0, `(.L_x_95) ;  /* 0x000008f000007945 */ /* 0x000fe20003800000 */
[----:B------:R-:W-:Y:S02]  /*e8d0*/  MOV R3, UR5 ;  /* 0x0000000500037c02 */ /* 0x000fe40008000f00 */
[----:B------:R-:W-:Y:S01]  /*e8e0*/  PLOP3.LUT P0, PT, P0, P2, PT, 0x2a, 0x0 ;  /* 0x000000000000781c */ /* 0x000fe20000704572 */
[----:B------:R-:W-:Y:S01]  /*e8f0*/  IMAD.U32 R9, RZ, RZ, UR6 ;  /* 0x00000006ff097e24 */ /* 0x000fe2000f8e00ff */
[----:B------:R-:W-:Y:S02]  /*e900*/  LOP3.LUT R3, R3, 0x2, RZ, 0xfc, !PT ;  /* 0x0000000203037812 */ /* 0x000fe400078efcff */
[----:B------:R-:W-:-:S09]  /*e910*/  MOV R0, 0x1 ;  /* 0x0000000100007802 */ /* 0x000fd20000000f00 */
.L_x_106:
[----:B------:R-:W-:Y:S04]  /*e920*/  BSSY B1, `(.L_x_96) ;  /* 0x0000041000017945 */ /* 0x000fe80003800000 */
[----:B------:R-:W-:Y:S05]  /*e930*/  @!P3 BRA `(.L_x_97) ;  /* 0x0000000000fcb947 */ /* 0x000fea0003800000 */
[----:B------:R-:W1:Y:S01]  /*e940*/  S2R R5, SR_CgaCtaId ;  /* 0x0000000000057919 */ /* 0x000e620000008800 */
[----:B------:R-:W-:-:S04]  /*e950*/  MOV R4, 0x400 ;  /* 0x0000040000047802 */ /* 0x000fc80000000f00 */
[----:B-1----:R-:W-:Y:S02]  /*e960*/  LEA R5, R5, R4, 0x18 ;  /* 0x0000000405057211 */ /* 0x002fe400078ec0ff */
[----:B------:R-:W-:Y:S02]  /*e970*/  SHF.L.U32 R4, R0, 0x1f, RZ ;  /* 0x0000001f00047819 */ /* 0x000fe400000006ff */
[----:B------:R-:W-:-:S04]  /*e980*/  LEA R7, R2, R5, 0x3 ;  /* 0x0000000502077211 */ /* 0x000fc800078e18ff */
[----:B------:R-:W1:Y:S02]  /*e990*/  SYNCS.PHASECHK.TRANS64.TRYWAIT P4, [R7+URZ+0x1e028], R4 ;  /* 0x01e02804070075a7 */ /* 0x000e64000808017f */
[----:B-1----:R-:W-:Y:S05]  /*e9a0*/  @!P4 BRA `(.L_x_98) ;  /* 0x0000000c0030c947 */ /* 0x002fea0003800000 */
.L_x_118:
[----:B-1----:R-:W-:-:S04]  /*e9b0*/  @P2 MOV R4, 0x5000 ;  /* 0x0000500000042802 */ /* 0x002fc80000000f00 */
[----:B------:R1:W-:Y:S02]  /*e9c0*/  @P2 SYNCS.ARRIVE.TRANS64 RZ, [R7+URZ+0x1e000], R4 ;  /* 0x01e0000407ff29a7 */ /* 0x0003e4000800003f */
[----:B-1----:R-:W-:-:S04]  /*e9d0*/  PRMT R4, R3, 0x9910, RZ ;  /* 0x0000991003047816 */ /* 0x002fc800000000ff */
[----:B------:R-:W-:-:S13]  /*e9e0*/  ISETP.NE.AND P4, PT, R4, 0x2, PT ;  /* 0x000000020400780c */ /* 0x000fda0003f85270 */
[----:B------:R-:W-:Y:S05]  /*e9f0*/  @P4 BRA `(.L_x_99) ;  /* 0x0000000000044947 */ /* 0x000fea0003800000 */
[----:B------:R-:W-:Y:S01]  /*ea00*/  BPT.TRAP 0x1 ;  /* 0x000000040000795c */ /* 0x000fe20000300000 */
.L_x_99:
[----:B------:R-:W-:Y:S05]  /*ea10*/  @P0 BRA `(.L_x_100) ;  /* 0x0000000000040947 */ /* 0x000fea0003800000 */
[----:B------:R-:W-:Y:S01]  /*ea20*/  BPT.TRAP 0x1 ;  /* 0x000000040000795c */ /* 0x000fe20000300000 */
.L_x_100:
[----:B------:R-:W-:Y:S01]  /*ea30*/  IMAD R5, R2, 0x5000, R5 ;  /* 0x0000500002057824 */ /* 0x000fe200078e0205 */
[----:B------:R-:W-:Y:S01]  /*ea40*/  R2UR UR49, R7 ;  /* 0x00000000073172ca */ /* 0x000fe200000e0000 */
[----:B------:R-:W-:Y:S01]  /*ea50*/  ULDC.64 UR6, c[0x0][0x198] ;  /* 0x0000660000067ab9 */ /* 0x000fe20000000a00 */
[----:B------:R-:W-:Y:S01]  /*ea60*/  R2UR UR51, R8 ;  /* 0x00000000083372ca */ /* 0x000fe200000e0000 */
[----:B------:R-:W-:Y:S01]  /*ea70*/  UIADD3 UR6, UP0, UR6, 0x1f0, URZ ;  /* 0x000001f006067890 */ /* 0x000fe2000ff1e03f */
[----:B------:R-:W-:Y:S01]  /*ea80*/  R2UR UR16, R5 ;  /* 0x00000000051072ca */ /* 0x000fe200000e0000 */
[----:B------:R-:W-:Y:S01]  /*ea90*/  UMOV UR8, 0x0 ;  /* 0x0000000000087882 */ /* 0x000fe20000000000 */
[----:B------:R-:W-:Y:S01]  /*eaa0*/  UMOV UR9, 0x10000000 ;  /* 0x1000000000097882 */ /* 0x000fe20000000000 */
[----:B------:R-:W-:Y:S01]  /*eab0*/  UIADD3.X UR7, URZ, UR7, URZ, UP0, !UPT ;  /* 0x000000073f077290 */ /* 0x000fe200087fe43f */
[----:B------:R-:W-:Y:S01]  /*eac0*/  VIADD R2, R2, 0x1 ;  /* 0x0000000102027836 */ /* 0x000fe20000000000 */
[----:B------:R-:W-:Y:S01]  /*ead0*/  UMOV UR50, URZ ;  /* 0x0000003f00327c82 */ /* 0x000fe20008000000 */
[----:B------:R-:W-:Y:S01]  /*eae0*/  UMOV UR42, 0x10 ;  /* 0x00000010002a7882 */ /* 0x000fe20000000000 */
[----:B------:R-:W-:Y:S01]  /*eaf0*/  UMOV UR44, UR52 ;  /* 0x00000034002c7c82 */ /* 0x000fe20008000000 */
[----:B------:R-:W-:Y:S01]  /*eb00*/  UMOV UR45, UR53 ;  /* 0x00000035002d7c82 */ /* 0x000fe20008000000 */
[----:B------:R-:W-:Y:S01]  /*eb10*/  UIADD3 UR49, UR49, 0x1e000, URZ ;  /* 0x0001e00031317890 */ /* 0x000fe2000fffe03f */
[----:B------:R-:W-:Y:S01]  /*eb20*/  ISETP.NE.AND P4, PT, R2, 0x5, PT ;  /* 0x000000050200780c */ /* 0x000fe20003f85270 */
[----:B------:R-:W-:-:S02]  /*eb30*/  USHF.L.U32 UR51, UR51, 0x7, URZ ;  /* 0x0000000733337899 */ /* 0x000fc4000800063f */
[----:B------:R-:W-:Y:S01]  /*eb40*/  UIADD3 UR48, UR16, 0x5000, URZ ;  /* 0x0000500010307890 */ /* 0x000fe2000fffe03f */
[----:B------:R-:W-:Y:S01]  /*eb50*/  SEL R5, RZ, 0x1, P4 ;  /* 0x00000001ff057807 */ /* 0x000fe20002000000 */
[----:B------:R-:W-:Y:S01]  /*eb60*/  UIADD3 UR40, UR16, 0x6000, URZ ;  /* 0x0000600010287890 */ /* 0x000fe2000fffe03f */
[----:B------:R-:W-:Y:S01]  /*eb70*/  SEL R2, R2, RZ, P4 ;  /* 0x000000ff02027207 */ /* 0x000fe20002000000 */
[----:B------:R-:W-:Y:S01]  /*eb80*/  UIADD3 UR32, UR16, 0x7000, URZ ;  /* 0x0000700010207890 */ /* 0x000fe2000fffe03f */
[----:B------:R-:W-:Y:S01]  /*eb90*/  LOP3.LUT R0, R0, R5, RZ, 0x3c, !PT ;  /* 0x0000000500007212 */ /* 0x000fe200078e3cff */
        /* <DEDUP_REMOVED lines=25> */
.L_x_97:
[----:B------:R-:W-:Y:S05]  /*ed30*/  BSYNC B1 ;  /* 0x0000000000017941 */ /* 0x000fea0003800000 */
.L_x_96:
[----:B------:R-:W-:Y:S01]  /*ed40*/  ISETP.LT.OR P4, PT, R9, 0x4, !P3 ;  /* 0x000000040900780c */ /* 0x000fe20005f81670 */
[----:B------:R-:W-:-:S12]  /*ed50*/  BSSY B1, `(.L_x_101) ;  /* 0x0000042000017945 */ /* 0x000fd80003800000 */
[----:B------:R-:W-:Y:S05]  /*ed60*/  @P4 BRA `(.L_x_102) ;  /* 0x0000000400004947 */ /* 0x000fea0003800000 */
[----:B------:R-:W1:Y:S01]  /*ed70*/  S2R R5, SR_CgaCtaId ;  /* 0x0000000000057919 */ /* 0x000e620000008800 */
[----:B------:R-:W-:Y:S02]  /*ed80*/  MOV R4, 0x400 ;  /* 0x0000040000047802 */ /* 0x000fe40000000f00 */
[----:B------:R-:W-:Y:S02]  /*ed90*/  SHF.L.U32 R7, R0, 0x1f, RZ ;  /* 0x0000001f00077819 */ /* 0x000fe400000006ff */
[----:B-1----:R-:W-:-:S04]  /*eda0*/  LEA R5, R5, R4, 0x18 ;  /* 0x0000000405057211 */ /* 0x002fc800078ec0ff */
[----:B------:R-:W-:-:S04]  /*edb0*/  LEA R4, R2, R5, 0x3 ;  /* 0x0000000502047211 */ /* 0x000fc800078e18ff */
[----:B------:R-:W1:Y:S02]  /*edc0*/  SYNCS.PHASECHK.TRANS64.TRYWAIT P4, [R4+URZ+0x1e028], R7 ;  /* 0x01e02807040075a7 */ /* 0x000e64000808017f */
[----:B-1----:R-:W-:Y:S05]  /*edd0*/  @!P4 BRA `(.L_x_103) ;  /* 0x000000080038c947 */ /* 0x002fea0003800000 */
.L_x_119:
[----:B------:R-:W-:Y:S02]  /*ede0*/  PRMT R6, R3, 0x9910, RZ ;  /* 0x0000991003067816 */ /* 0x000fe400000000ff */
[----:B-1----:R-:W-:Y:S02]  /*edf0*/  @P1 MOV R7, 0x5000 ;  /* 0x0000500000071802 */ /* 0x002fe40000000f00 */
[----:B------:R-:W-:Y:S02]  /*ee00*/  ISETP.NE.AND P4, PT, R6, 0x2, PT ;  /* 0x000000020600780c */ /* 0x000fe40003f85270 */
[----:B------:R1:W-:Y:S11]  /*ee10*/  @P1 SYNCS.ARRIVE.TRANS64 RZ, [R4+URZ+0x1e000], R7 ;  /* 0x01e0000704ff19a7 */ /* 0x0003f6000800003f */
[----:B-1----:R-:W-:Y:S05]  /*ee20*/  @P4 BRA `(.L_x_104) ;  /* 0x0000000000044947 */ /* 0x002fea0003800000 */
[----:B------:R-:W-:Y:S01]  /*ee30*/  BPT.TRAP 0x1 ;  /* 0x000000040000795c */ /* 0x000fe20000300000 */
.L_x_104:
[----:B------:R-:W-:Y:S05]  /*ee40*/  @P0 BRA `(.L_x_105) ;  /* 0x0000000000040947 */ /* 0x000fea0003800000 */
[----:B------:R-:W-:Y:S01]  /*ee50*/  BPT.TRAP 0x1 ;  /* 0x000000040000795c */ /* 0x000fe20000300000 */
.L_x_105:
        /* <DEDUP_REMOVED lines=16> */
[----:B------:R-:W-:Y:S01]  /*ef60*/  USHF.L.U32 UR51, UR51, 0x7, URZ ;  /* 0x0000000733337899 */ /* 0x000fe2000800063f */
[----:B------:R-:W-:Y:S01]  /*ef70*/  IADD3 R8, R8, 0x1, RZ ;  /* 0x0000000108087810 */ /* 0x000fe20007ffe0ff */
[----:B------:R-:W-:Y:S01]  /*ef80*/  UIADD3 UR48, UR16, 0x5000, URZ ;  /* 0x0000500010307890 */ /* 0x000fe2000fffe03f */
[----:B------:R-:W-:Y:S01]  /*ef90*/  SEL R5, RZ, 0x1, P4 ;  /* 0x00000001ff057807 */ /* 0x000fe20002000000 */
[----:B------:R-:W-:Y:S01]  /*efa0*/  UIADD3 UR40, UR16, 0x6000, URZ ;  /* 0x0000600010287890 */ /* 0x000fe2000fffe03f */
[----:B------:R-:W-:Y:S01]  /*efb0*/  SEL R2, R2, RZ, P4 ;  /* 0x000000ff02027207 */ /* 0x000fe20002000000 */
[----:B------:R-:W-:Y:S01]  /*efc0*/  UIADD3 UR32, UR16, 0x7000, URZ ;  /* 0x0000700010207890 */ /* 0x000fe2000fffe03f */
[----:B------:R-:W-:Y:S01]  /*efd0*/  LOP3.LUT R0, R0, R5, RZ, 0x3c, !PT ;  /* 0x0000000500007212 */ /* 0x000fe200078e3cff */
[----:B------:R-:W-:-:S02]  /*efe0*/  UIADD3 UR24, UR16, 0x8000, URZ ;  /* 0x0000800010187890 */ /* 0x000fc4000fffe03f */
        /* <DEDUP_REMOVED lines=24> */
.L_x_102:
[----:B------:R-:W-:Y:S05]  /*f170*/  BSYNC B1 ;  /* 0x0000000000017941 */ /* 0x000fea0003800000 */
.L_x_101:
[C---:B------:R-:W-:Y:S02]  /*f180*/  ISETP.GT.AND P4, PT, R9.reuse, 0x4, PT ;  /* 0x000000040900780c */ /* 0x040fe40003f84270 */
[----:B------:R-:W-:-:S11]  /*f190*/  IADD3 R9, R9, -0x2, RZ ;  /* 0xfffffffe09097810 */ /* 0x000fd60007ffe0ff */
[----:B------:R-:W-:Y:S05]  /*f1a0*/  @P4 BRA `(.L_x_106) ;  /* 0xfffffff400dc4947 */ /* 0x000fea000383ffff */
[----:B------:R-:W-:Y:S05]  /*f1b0*/  BSYNC B0 ;  /* 0x0000000000007941 */ /* 0x000fea0003800000 */
.L_x_95:
[----:B------:R-:W-:Y:S05]  /*f1c0*/  EXIT ;  /* 0x000000000000794d */ /* 0x000fea0003800000 */
.L_x_15:
[----:B-1----:R-:W-:-:S04]  /*f1d0*/  IMAD.U32 R3, RZ, RZ, UR5 ;  /* 0x00000005ff037e24 */ /* 0x002fc8000f8e00ff */
[----:B------:R1:W2:Y:S03]  /*f1e0*/  SYNCS.PHASECHK.TRANS64.TRYWAIT P1, [R3+URZ+0x1e050], R6 ;  /* 0x01e05006030075a7 */ /* 0x0002a6000802017f */
[----:B--2---:R-:W-:Y:S05]  /*f1f0*/  @!P1 NANOSLEEP.SYNCS 0x989680 ;  /* 0x009896800000995d */ /* 0x004fea0003900000 */
[----:B------:R-:W2:Y:S02]  /*f200*/  @!P1 SYNCS.PHASECHK.TRANS64 P1, [R3+URZ+0x1e050], R6 ;  /* 0x01e05006030095a7 */ /* 0x000ea4000802007f */
[----:B--2---:R-:W-:Y:S05]  /*f210*/  @!P1 BRA `(.L_x_15) ;  /* 0xfffffffc00ec9947 */ /* 0x004fea000383ffff */
[----:B------:R-:W-:Y:S05]  /*f220*/  BRA `(.L_x_107) ;  /* 0xffffff1c00387947 */ /* 0x000fea000383ffff */
.L_x_17:
[----:B--2---:R-:W-:-:S04]  /*f230*/  MOV R2, UR38 ;  /* 0x0000002600027c02 */ /* 0x004fc80008000f00 */
[----:B------:R2:W3:Y:S03]  /*f240*/  SYNCS.PHASECHK.TRANS64.TRYWAIT P1, [R2+URZ+0x1e000], R9 ;  /* 0x01e00009020075a7 */ /* 0x0004e6000802017f */
[----:B---3--:R-:W-:Y:S05]  /*f250*/  @!P1 NANOSLEEP.SYNCS 0x989680 ;  /* 0x009896800000995d */ /* 0x008fea0003900000 */
[----:B------:R-:W3:Y:S02]  /*f260*/  @!P1 SYNCS.PHASECHK.TRANS64 P1, [R2+URZ+0x1e000], R9 ;  /* 0x01e00009020095a7 */ /* 0x000ee4000802007f */
[----:B---3--:R-:W-:Y:S05]  /*f270*/  @!P1 BRA `(.L_x_17) ;  /* 0xfffffffc00ec9947 */ /* 0x008fea000383ffff */
[----:B------:R-:W-:Y:S05]  /*f280*/  BRA `(.L_x_108) ;  /* 0xffffff1c00447947 */ /* 0x000fea000383ffff */
.L_x_18:
[----:B-1----:R-:W-:-:S04]  /*f290*/  MOV R3, UR28 ;  /* 0x0000001c00037c02 */ /* 0x002fc80008000f00 */
[----:B------:R1:W2:Y:S03]  /*f2a0*/  SYNCS.PHASECHK.TRANS64.TRYWAIT P1, [R3+URZ+-0x8], R2 ;  /* 0xfffff802030075a7 */ /* 0x0002a6000802017f */
[----:B--2---:R-:W-:Y:S05]  /*f2b0*/  @!P1 NANOSLEEP.SYNCS 0x989680 ;  /* 0x009896800000995d */ /* 0x004fea0003900000 */
[----:B------:R-:W2:Y:S02]  /*f2c0*/  @!P1 SYNCS.PHASECHK.TRANS64 P1, [R3+URZ+-0x8], R2 ;  /* 0xfffff802030095a7 */ /* 0x000ea4000802007f */
[----:B--2---:R-:W-:Y:S05]  /*f2d0*/  @!P1 BRA `(.L_x_18) ;  /* 0xfffffffc00ec9947 */ /* 0x004fea000383ffff */
[----:B------:R-:W-:Y:S05]  /*f2e0*/  BRA `(.L_x_109) ;  /* 0xffffff1c00407947 */ /* 0x000fea000383ffff */
.L_x_20:
[----:B-1----:R-:W-:-:S04]  /*f2f0*/  IMAD.U32 R12, RZ, RZ, UR38 ;  /* 0x00000026ff0c7e24 */ /* 0x002fc8000f8e00ff */
[----:B------:R1:W2:Y:S03]  /*f300*/  SYNCS.PHASECHK.TRANS64.TRYWAIT P1, [R12+URZ+0x1e008], R9 ;  /* 0x01e008090c0075a7 */ /* 0x0002a6000802017f */
[----:B--2---:R-:W-:Y:S05]  /*f310*/  @!P1 NANOSLEEP.SYNCS 0x989680 ;  /* 0x009896800000995d */ /* 0x004fea0003900000 */
[----:B------:R-:W2:Y:S02]  /*f320*/  @!P1 SYNCS.PHASECHK.TRANS64 P1, [R12+URZ+0x1e008], R9 ;  /* 0x01e008090c0095a7 */ /* 0x000ea4000802007f */
[----:B--2---:R-:W-:Y:S05]  /*f330*/  @!P1 BRA `(.L_x_20) ;  /* 0xfffffffc00ec9947 */ /* 0x004fea000383ffff */
[----:B------:R-:W-:Y:S05]  /*f340*/  BRA `(.L_x_110) ;  /* 0xffffff4800a87947 */ /* 0x000fea000383ffff */
.L_x_25:
[----:B-1----:R-:W-:-:S04]  /*f350*/  MOV R6, UR6 ;  /* 0x0000000600067c02 */ /* 0x002fc80008000f00 */
[----:B------:R1:W2:Y:S03]  /*f360*/  SYNCS.PHASECHK.TRANS64.TRYWAIT P2, [R6+URZ+0x1e000], R5 ;  /* 0x01e00005060075a7 */ /* 0x0002a6000804017f */
[----:B--2---:R-:W-:Y:S05]  /*f370*/  @!P2 NANOSLEEP.SYNCS 0x989680 ;  /* 0x009896800000a95d */ /* 0x004fea0003900000 */
[----:B------:R-:W2:Y:S02]  /*f380*/  @!P2 SYNCS.PHASECHK.TRANS64 P2, [R6+URZ+0x1e000], R5 ;  /* 0x01e000050600a5a7 */ /* 0x000ea4000804007f */
[----:B--2---:R-:W-:Y:S05]  /*f390*/  @!P2 BRA `(.L_x_25) ;  /* 0xfffffffc00eca947 */ /* 0x004fea000383ffff */
[----:B------:R-:W-:Y:S05]  /*f3a0*/  BRA `(.L_x_111) ;  /* 0xffffff5800347947 */ /* 0x000fea000383ffff */
.L_x_29:
[----:B-1----:R-:W-:-:S04]  /*f3b0*/  MOV R10, UR7 ;  /* 0x00000007000a7c02 */ /* 0x002fc80008000f00 */
[----:B------:R1:W2:Y:S03]  /*f3c0*/  SYNCS.PHASECHK.TRANS64.TRYWAIT P2, [R10+URZ+0x1e000], R11 ;  /* 0x01e0000b0a0075a7 */ /* 0x0002a6000804017f */
[----:B--2---:R-:W-:Y:S05]  /*f3d0*/  @!P2 NANOSLEEP.SYNCS 0x989680 ;  /* 0x009896800000a95d */ /* 0x004fea0003900000 */
[----:B------:R-:W2:Y:S02]  /*f3e0*/  @!P2 SYNCS.PHASECHK.TRANS64 P2, [R10+URZ+0x1e000], R11 ;  /* 0x01e0000b0a00a5a7 */ /* 0x000ea4000804007f */
[----:B--2---:R-:W-:Y:S05]  /*f3f0*/  @!P2 BRA `(.L_x_29) ;  /* 0xfffffffc00eca947 */ /* 0x004fea000383ffff */
[----:B------:R-:W-:Y:S05]  /*f400*/  BRA `(.L_x_28) ;  /* 0xffffff7c00407947 */ /* 0x000fea000383ffff */
.L_x_37:
[----:B-1----:R-:W-:-:S04]  /*f410*/  IMAD.U32 R6, RZ, RZ, UR6 ;  /* 0x00000006ff067e24 */ /* 0x002fc8000f8e00ff */
[----:B------:R1:W2:Y:S03]  /*f420*/  SYNCS.PHASECHK.TRANS64.TRYWAIT P2, [R6+URZ+0x1e000], R5 ;  /* 0x01e00005060075a7 */ /* 0x0002a6000804017f */
[----:B--2---:R-:W-:Y:S05]  /*f430*/  @!P2 NANOSLEEP.SYNCS 0x989680 ;  /* 0x009896800000a95d */ /* 0x004fea0003900000 */
[----:B------:R-:W2:Y:S02]  /*f440*/  @!P2 SYNCS.PHASECHK.TRANS64 P2, [R6+URZ+0x1e000], R5 ;  /* 0x01e000050600a5a7 */ /* 0x000ea4000804007f */
[----:B--2---:R-:W-:Y:S05]  /*f450*/  @!P2 BRA `(.L_x_37) ;  /* 0xfffffffc00eca947 */ /* 0x004fea000383ffff */
[----:B------:R-:W-:Y:S05]  /*f460*/  BRA `(.L_x_112) ;  /* 0xffffff8800fc7947 */ /* 0x000fea000383ffff */
.L_x_41:
[----:B-1----:R-:W-:-:S04]  /*f470*/  MOV R13, UR7 ;  /* 0x00000007000d7c02 */ /* 0x002fc80008000f00 */
[----:B------:R1:W2:Y:S03]  /*f480*/  SYNCS.PHASECHK.TRANS64.TRYWAIT P2, [R13+URZ+0x1e000], R10 ;  /* 0x01e0000a0d0075a7 */ /* 0x0002a6000804017f */
[----:B--2---:R-:W-:Y:S05]  /*f490*/  @!P2 NANOSLEEP.SYNCS 0x989680 ;  /* 0x009896800000a95d */ /* 0x004fea0003900000 */
[----:B------:R-:W2:Y:S02]  /*f4a0*/  @!P2 SYNCS.PHASECHK.TRANS64 P2, [R13+URZ+0x1e000], R10 ;  /* 0x01e0000a0d00a5a7 */ /* 0x000ea4000804007f */
[----:B--2---:R-:W-:Y:S05]  /*f4b0*/  @!P2 BRA `(.L_x_41) ;  /* 0xfffffffc00eca947 */ /* 0x004fea000383ffff */
[----:B------:R-:W-:Y:S05]  /*f4c0*/  BRA `(.L_x_40) ;  /* 0xffffffb800847947 */ /* 0x000fea000383ffff */
.L_x_57:
[----:B-1----:R-:W-:-:S04]  /*f4d0*/  MOV R3, UR28 ;  /* 0x0000001c00037c02 */ /* 0x002fc80008000f00 */
[----:B------:R1:W2:Y:S03]  /*f4e0*/  SYNCS.PHASECHK.TRANS64.TRYWAIT P0, [R3+URZ+0x8], R0 ;  /* 0x00000800030075a7 */ /* 0x0002a6000800017f */
[----:B--2---:R-:W-:Y:S05]  /*f4f0*/  @!P0 NANOSLEEP.SYNCS 0x989680 ;  /* 0x009896800000895d */ /* 0x004fea0003900000 */
[----:B------:R-:W2:Y:S02]  /*f500*/  @!P0 SYNCS.PHASECHK.TRANS64 P0, [R3+URZ+0x8], R0 ;  /* 0x00000800030085a7 */ /* 0x000ea4000800007f */
[----:B--2---:R-:W-:Y:S05]  /*f510*/  @!P0 BRA `(.L_x_57) ;  /* 0xfffffffc00ec8947 */ /* 0x004fea000383ffff */
[----:B------:R-:W-:Y:S05]  /*f520*/  BRA `(.L_x_113) ;  /* 0xffffffcc00b87947 */ /* 0x000fea000383ffff */
.L_x_77:
[----:B-1----:R1:W2:Y:S02]  /*f530*/  SYNCS.PHASECHK.TRANS64.TRYWAIT P0, [R4+URZ+0x1e060], R3 ;  /* 0x01e06003040075a7 */ /* 0x0022a4000800017f */
[----:B--2---:R-:W-:Y:S05]  /*f540*/  @!P0 NANOSLEEP.SYNCS 0x989680 ;  /* 0x009896800000895d */ /* 0x004fea0003900000 */
[----:B------:R-:W2:Y:S02]  /*f550*/  @!P0 SYNCS.PHASECHK.TRANS64 P0, [R4+URZ+0x1e060], R3 ;  /* 0x01e06003040085a7 */ /* 0x000ea4000800007f */
[----:B--2---:R-:W-:Y:S05]  /*f560*/  @!P0 BRA `(.L_x_77) ;  /* 0xfffffffc00f08947 */ /* 0x004fea000383ffff */
[----:B------:R-:W-:Y:S05]  /*f570*/  BRA `(.L_x_114) ;  /* 0xffffffe000d07947 */ /* 0x000fea000383ffff */
.L_x_82:
[----:B-1----:R1:W2:Y:S02]  /*f580*/  SYNCS.PHASECHK.TRANS64.TRYWAIT P0, [R5+URZ+0x1e028], R2 ;  /* 0x01e02802050075a7 */ /* 0x0022a4000800017f */
[----:B--2---:R-:W-:Y:S05]  /*f590*/  @!P0 NANOSLEEP.SYNCS 0x989680 ;  /* 0x009896800000895d */ /* 0x004fea0003900000 */
[----:B------:R-:W2:Y:S02]  /*f5a0*/  @!P0 SYNCS.PHASECHK.TRANS64 P0, [R5+URZ+0x1e028], R2 ;  /* 0x01e02802050085a7 */ /* 0x000ea4000800007f */
[----:B--2---:R-:W-:Y:S05]  /*f5b0*/  @!P0 BRA `(.L_x_82) ;  /* 0xfffffffc00f08947 */ /* 0x004fea000383ffff */
[----:B------:R-:W-:Y:S05]  /*f5c0*/  BRA `(.L_x_115) ;  /* 0xffffffe400b87947 */ /* 0x000fea000383ffff */
.L_x_87:
[----:B-1----:R1:W2:Y:S02]  /*f5d0*/  SYNCS.PHASECHK.TRANS64.TRYWAIT P0, [R4+URZ+0x1e060], R5 ;  /* 0x01e06005040075a7 */ /* 0x0022a4000800017f */
[----:B--2---:R-:W-:Y:S05]  /*f5e0*/  @!P0 NANOSLEEP.SYNCS 0x989680 ;  /* 0x009896800000895d */ /* 0x004fea0003900000 */
[----:B------:R-:W2:Y:S02]  /*f5f0*/  @!P0 SYNCS.PHASECHK.TRANS64 P0, [R4+URZ+0x1e060], R5 ;  /* 0x01e06005040085a7 */ /* 0x000ea4000800007f */
[----:B--2---:R-:W-:Y:S05]  /*f600*/  @!P0 BRA `(.L_x_87) ;  /* 0xfffffffc00f08947 */ /* 0x004fea000383ffff */
[----:B------:R-:W-:Y:S05]  /*f610*/  BRA `(.L_x_116) ;  /* 0xffffffe800a47947 */ /* 0x000fea000383ffff */
.L_x_92:
[----:B-1----:R1:W2:Y:S02]  /*f620*/  SYNCS.PHASECHK.TRANS64.TRYWAIT P0, [R3+URZ+0x1e028], R4 ;  /* 0x01e02804030075a7 */ /* 0x0022a4000800017f */
[----:B--2---:R-:W-:Y:S05]  /*f630*/  @!P0 NANOSLEEP.SYNCS 0x989680 ;  /* 0x009896800000895d */ /* 0x004fea0003900000 */
[----:B------:R-:W2:Y:S02]  /*f640*/  @!P0 SYNCS.PHASECHK.TRANS64 P0, [R3+URZ+0x1e028], R4 ;  /* 0x01e02804030085a7 */ /* 0x000ea4000800007f */
[----:B--2---:R-:W-:Y:S05]  /*f650*/  @!P0 BRA `(.L_x_92) ;  /* 0xfffffffc00f08947 */ /* 0x004fea000383ffff */
[----:B------:R-:W-:Y:S05]  /*f660*/  BRA `(.L_x_117) ;  /* 0xffffffec009c7947 */ /* 0x000fea000383ffff */
.L_x_98:
[----:B-1----:R1:W2:Y:S02]  /*f670*/  SYNCS.PHASECHK.TRANS64.TRYWAIT P4, [R7+URZ+0x1e028], R4 ;  /* 0x01e02804070075a7 */ /* 0x0022a4000808017f */
[----:B--2---:R-:W-:Y:S05]  /*f680*/  @!P4 NANOSLEEP.SYNCS 0x989680 ;  /* 0x009896800000c95d */ /* 0x004fea0003900000 */
[----:B------:R-:W2:Y:S02]  /*f690*/  @!P4 SYNCS.PHASECHK.TRANS64 P4, [R7+URZ+0x1e028], R4 ;  /* 0x01e028040700c5a7 */ /* 0x000ea4000808007f */
[----:B--2---:R-:W-:Y:S05]  /*f6a0*/  @!P4 BRA `(.L_x_98) ;  /* 0xfffffffc00f0c947 */ /* 0x004fea000383ffff */
[----:B------:R-:W-:Y:S05]  /*f6b0*/  BRA `(.L_x_118) ;  /* 0xfffffff000bc7947 */ /* 0x000fea000383ffff */
.L_x_103:
[----:B-1----:R1:W2:Y:S02]  /*f6c0*/  SYNCS.PHASECHK.TRANS64.TRYWAIT P4, [R4+URZ+0x1e028], R7 ;  /* 0x01e02807040075a7 */ /* 0x0022a4000808017f */
[----:B--2---:R-:W-:Y:S05]  /*f6d0*/  @!P4 NANOSLEEP.SYNCS 0x989680 ;  /* 0x009896800000c95d */ /* 0x004fea0003900000 */
[----:B------:R-:W2:Y:S02]  /*f6e0*/  @!P4 SYNCS.PHASECHK.TRANS64 P4, [R4+URZ+0x1e028], R7 ;  /* 0x01e028070400c5a7 */ /* 0x000ea4000808007f */
[----:B--2---:R-:W-:Y:S05]  /*f6f0*/  @!P4 BRA `(.L_x_103) ;  /* 0xfffffffc00f0c947 */ /* 0x004fea000383ffff */
[----:B------:R-:W-:Y:S05]  /*f700*/  BRA `(.L_x_119) ;  /* 0xfffffff400b47947 */ /* 0x000fea000383ffff */
        .weak           $__internal_0_$__cuda_sm20_rcp_rn_f32_slowpath
        .type           $__internal_0_$__cuda_sm20_rcp_rn_f32_slowpath,@function
        .size           $__internal_0_$__cuda_sm20_rcp_rn_f32_slowpath,(.L_x_125 - $__internal_0_$__cuda_sm20_rcp_rn_f32_slowpath)
$__internal_0_$__cuda_sm20_rcp_rn_f32_slowpath:
[----:B------:R-:W-:Y:S01]  /*f710*/  IMAD.SHL.U32 R0, R2, 0x2, RZ ;  /* 0x0000000202007824 */ /* 0x000fe200078e00ff */
[----:B------:R-:W-:Y:S04]  /*f720*/  BSSY B2, `(.L_x_120) ;  /* 0x0000030000027945 */ /* 0x000fe80003800000 */
[----:B------:R-:W-:-:S04]  /*f730*/  SHF.R.U32.HI R18, RZ, 0x18, R0 ;  /* 0x00000018ff127819 */ /* 0x000fc80000011600 */
[----:B------:R-:W-:-:S13]  /*f740*/  ISETP.NE.U32.AND P0, PT, R18, RZ, PT ;  /* 0x000000ff1200720c */ /* 0x000fda0003f05070 */
[----:B------:R-:W-:Y:S05]  /*f750*/  @P0 BRA `(.L_x_121) ;  /* 0x0000000000280947 */ /* 0x000fea0003800000 */
[----:B------:R-:W-:-:S04]  /*f760*/  SHF.L.U32 R0, R2, 0x1, RZ ;  /* 0x0000000102007819 */ /* 0x000fc800000006ff */
[----:B------:R-:W-:-:S13]  /*f770*/  ISETP.NE.AND P0, PT, R0, RZ, PT ;  /* 0x000000ff0000720c */ /* 0x000fda0003f05270 */
[----:B------:R-:W-:Y:S01]  /*f780*/  @P0 FFMA R10, R2, 1.84467440737095516160e+19, RZ ;  /* 0x5f800000020a0823 */ /* 0x000fe200000000ff */
[----:B------:R-:W-:Y:S08]  /*f790*/  @!P0 MUFU.RCP R3, R2 ;  /* 0x0000000200038308 */ /* 0x000ff00000001000 */
[----:B------:R-:W1:Y:S02]  /*f7a0*/  @P0 MUFU.RCP R13, R10 ;  /* 0x0000000a000d0308 */ /* 0x000e640000001000 */
[----:B-1----:R-:W-:-:S04]  /*f7b0*/  @P0 FFMA R0, R10, R13, -1 ;  /* 0xbf8000000a000423 */ /* 0x002fc8000000000d */
[----:B------:R-:W-:-:S04]  /*f7c0*/  @P0 FADD.FTZ R0, -R0, -RZ ;  /* 0x800000ff00000221 */ /* 0x000fc80000010100 */
[----:B------:R-:W-:-:S04]  /*f7d0*/  @P0 FFMA R0, R13, R0, R13 ;  /* 0x000000000d000223 */ /* 0x000fc8000000000d */
[----:B------:R-:W-:Y:S01]  /*f7e0*/  @P0 FFMA R3, R0, 1.84467440737095516160e+19, RZ ;  /* 0x5f80000000030823 */ /* 0x000fe200000000ff */
[----:B------:R-:W-:Y:S06]  /*f7f0*/  BRA `(.L_x_122) ;  /* 0x0000000000887947 */ /* 0x000fec0003800000 */
.L_x_121:
[----:B------:R-:W-:-:S04]  /*f800*/  IADD3 R19, R18, -0xfd, RZ ;  /* 0xffffff0312137810 */ /* 0x000fc80007ffe0ff */
[----:B------:R-:W-:-:S13]  /*f810*/  ISETP.GT.U32.AND P0, PT, R19, 0x1, PT ;  /* 0x000000011300780c */ /* 0x000fda0003f04070 */
[----:B------:R-:W-:Y:S05]  /*f820*/  @P0 BRA `(.L_x_123) ;  /* 0x0000000000780947 */ /* 0x000fea0003800000 */
[----:B------:R-:W-:Y:S01]  /*f830*/  LOP3.LUT R0, R2, 0x7fffff, RZ, 0xc0, !PT ;  /* 0x007fffff02007812 */ /* 0x000fe200078ec0ff */
[----:B------:R-:W-:-:S03]  /*f840*/  IMAD.MOV.U32 R14, RZ, RZ, 0x3 ;  /* 0x00000003ff0e7424 */ /* 0x000fc600078e00ff */
[----:B------:R-:W-:Y:S02]  /*f850*/  LOP3.LUT R0, R0, 0x3f800000, RZ, 0xfc, !PT ;  /* 0x3f80000000007812 */ /* 0x000fe400078efcff */
[----:B------:R-:W-:Y:S02]  /*f860*/  SHF.L.U32 R14, R14, R19, RZ ;  /* 0x000000130e0e7219 */ /* 0x000fe400000006ff */
[----:B------:R-:W1:Y:S02]  /*f870*/  MUFU.RCP R3, R0 ;  /* 0x0000000000037308 */ /* 0x000e640000001000 */
[----:B-1----:R-:W-:-:S04]  /*f880*/  FFMA R10, R0, R3, -1 ;  /* 0xbf800000000a7423 */ /* 0x002fc80000000003 */
[----:B------:R-:W-:-:S04]  /*f890*/  FADD.FTZ R10, -R10, -RZ ;  /* 0x800000ff0a0a7221 */ /* 0x000fc80000010100 */
[CCC-:B------:R-:W-:Y:S01]  /*f8a0*/  FFMA.RM R12, R3.reuse, R10.reuse, R3.reuse ;  /* 0x0000000a030c7223 */ /* 0x1c0fe20000004003 */
[----:B------:R-:W-:-:S04]  /*f8b0*/  FFMA.RP R13, R3, R10, R3 ;  /* 0x0000000a030d7223 */ /* 0x000fc80000008003 */
[C---:B------:R-:W-:Y:S02]  /*f8c0*/  LOP3.LUT R3, R12.reuse, 0x7fffff, RZ, 0xc0, !PT ;  /* 0x007fffff0c037812 */ /* 0x040fe400078ec0ff */
[----:B------:R-:W-:Y:S02]  /*f8d0*/  FSETP.NEU.FTZ.AND P0, PT, R12, R13, PT ;  /* 0x0000000d0c00720b */ /* 0x000fe40003f1d000 */
[----:B------:R-:W-:Y:S02]  /*f8e0*/  LOP3.LUT R3, R3, 0x800000, RZ, 0xfc, !PT ;  /* 0x0080000003037812 */ /* 0x000fe400078efcff */
[----:B------:R-:W-:Y:S02]  /*f8f0*/  SEL R10, RZ, 0xffffffff, !P0 ;  /* 0xffffffffff0a7807 */ /* 0x000fe40004000000 */
[----:B------:R-:W-:Y:S02]  /*f900*/  LOP3.LUT R14, R14, R3, RZ, 0xc0, !PT ;  /* 0x000000030e0e7212 */ /* 0x000fe400078ec0ff */
[----:B------:R-:W-:-:S02]  /*f910*/  IADD3 R10, -R10, RZ, RZ ;  /* 0x000000ff0a0a7210 */ /* 0x000fc40007ffe1ff */
[-C--:B------:R-:W-:Y:S02]  /*f920*/  SHF.R.U32.HI R14, RZ, R19.reuse, R14 ;  /* 0x00000013ff0e7219 */ /* 0x080fe4000001160e */
[----:B------:R-:W-:Y:S02]  /*f930*/  LOP3.LUT P1, RZ, R10, R19, R3, 0xf8, !PT ;  /* 0x000000130aff7212 */ /* 0x000fe4000782f803 */
[C---:B------:R-:W-:Y:S02]  /*f940*/  LOP3.LUT P0, RZ, R14.reuse, 0x1, RZ, 0xc0, !PT ;  /* 0x000000010eff7812 */ /* 0x040fe4000780c0ff */
[----:B------:R-:W-:-:S04]  /*f950*/  LOP3.LUT P2, RZ, R14, 0x2, RZ, 0xc0, !PT ;  /* 0x000000020eff7812 */ /* 0x000fc8000784c0ff */
[----:B------:R-:W-:Y:S02]  /*f960*/  PLOP3.LUT P0, PT, P0, P1, P2, 0xe0, 0x0 ;  /* 0x000000000000781c */ /* 0x000fe40000703c20 */
[----:B------:R-:W-:Y:S02]  /*f970*/  LOP3.LUT P1, RZ, R2, 0x7fffff, RZ, 0xc0, !PT ;  /* 0x007fffff02ff7812 */ /* 0x000fe4000782c0ff */
[----:B------:R-:W-:-:S04]  /*f980*/  SEL R0, RZ, 0x1, !P0 ;  /* 0x00000001ff007807 */ /* 0x000fc80004000000 */
[----:B------:R-:W-:-:S04]  /*f990*/  IADD3 R0, -R0, RZ, RZ ;  /* 0x000000ff00007210 */ /* 0x000fc80007ffe1ff */
[----:B------:R-:W-:Y:S01]  /*f9a0*/  ISETP.GE.AND P0, PT, R0, RZ, PT ;  /* 0x000000ff0000720c */ /* 0x000fe20003f06270 */
[----:B------:R-:W-:-:S05]  /*f9b0*/  VIADD R0, R18, 0xffffff04 ;  /* 0xffffff0412007836 */ /* 0x000fca0000000000 */
[----:B------:R-:W-:-:S07]  /*f9c0*/  SHF.R.U32.HI R3, RZ, R0, R3 ;  /* 0x00000000ff037219 */ /* 0x000fce0000011603 */
[----:B------:R-:W-:-:S04]  /*f9d0*/  @!P0 IADD3 R3, R3, 0x1, RZ ;  /* 0x0000000103038810 */ /* 0x000fc80007ffe0ff */
[----:B------:R-:W-:-:S04]  /*f9e0*/  @!P1 SHF.L.U32 R3, R3, 0x1, RZ ;  /* 0x0000000103039819 */ /* 0x000fc800000006ff */
[----:B------:R-:W-:Y:S01]  /*f9f0*/  LOP3.LUT R3, R3, 0x80000000, R2, 0xf8, !PT ;  /* 0x8000000003037812 */ /* 0x000fe200078ef802 */
[----:B------:R-:W-:Y:S06]  /*fa00*/  BRA `(.L_x_122) ;  /* 0x0000000000047947 */ /* 0x000fec0003800000 */
.L_x_123:
[----:B------:R1:W2:Y:S02]  /*fa10*/  MUFU.RCP R3, R2 ;  /* 0x0000000200037308 */ /* 0x0002a40000001000 */
.L_x_122:
[----:B------:R-:W-:Y:S05]  /*fa20*/  BSYNC B2 ;  /* 0x0000000000027941 */ /* 0x000fea0003800000 */
.L_x_120:
[----:B--2---:R-:W-:Y:S01]  /*fa30*/  IMAD.MOV.U32 R0, RZ, RZ, R3 ;  /* 0x000000ffff007224 */ /* 0x004fe200078e0003 */
[----:B-1----:R-:W-:Y:S02]  /*fa40*/  MOV R2, R15 ;  /* 0x0000000f00027202 */ /* 0x002fe40000000f00 */
[----:B------:R-:W-:-:S04]  /*fa50*/  MOV R3, 0x0 ;  /* 0x0000000000037802 */ /* 0x000fc80000000f00 */
[----:B------:R-:W-:Y:S05]  /*fa60*/  RET.REL.NODEC R2 `(_ZN7cutlass13device_kernelINS_4fmha6kernel28FmhaKernelTmaWarpSpecializedINS1_10collective30FmhaMainloopTmaWarpSpecializedINS_6half_tEffN4cute5tupleIJNS7_1CILi128EEESA_NS9_ILi80EEEEEENS8_IJiNS9_ILi1EEENS8_IJiiEEEEEESF_SF_NS4_12CausalFusionEJEEENS4_15FmhaFwdEpilogueIS6_fNS8_IJNS9_ILi64EEESB_SA_EEEEENS2_23IndividualTileSchedulerEJEEEEEvNT_6ParamsE) ;  /* 0xffffff0402647950 */ /* 0x000fea0003c3ffff */
.L_x_124:
[----:B------:R-:W-:-:S00]  /*fa70*/  BRA `(.L_x_124) ;  /* 0xfffffffc00fc7947 */ /* 0x000fc0000383ffff */
[----:B------:R-:W-:-:S00]  /*fa80*/  NOP ;  /* 0x0000000000007918 */ /* 0x000fc00000000000 */
[----:B------:R-:W-:-:S00]  /*fa90*/  NOP ;  /* 0x0000000000007918 */ /* 0x000fc00000000000 */
[----:B------:R-:W-:-:S00]  /*faa0*/  NOP ;  /* 0x0000000000007918 */ /* 0x000fc00000000000 */
[----:B------:R-:W-:-:S00]  /*fab0*/  NOP ;  /* 0x0000000000007918 */ /* 0x000fc00000000000 */
[----:B------:R-:W-:-:S00]  /*fac0*/  NOP ;  /* 0x0000000000007918 */ /* 0x000fc00000000000 */
[----:B------:R-:W-:-:S00]  /*fad0*/  NOP ;  /* 0x0000000000007918 */ /* 0x000fc00000000000 */
[----:B------:R-:W-:-:S00]  /*fae0*/  NOP ;  /* 0x0000000000007918 */ /* 0x000fc00000000000 */
[----:B------:R-:W-:-:S00]  /*faf0*/  NOP ;  /* 0x0000000000007918 */ /* 0x000fc00000000000 */
.L_x_125:


//--------------------- .nv.global.init           --------------------------
	.section	.nv.global.init,"aw",@progbits
.nv.global.init:
	.type		$str$24,@object
	.size		$str$24,($str$25 - $str$24)
$str$24:
        /*0000*/ 	.byte	0x28, 0x61, 0x64, 0x64, 0x72, 0x65, 0x73, 0x73, 0x20, 0x26, 0x20, 0x6d, 0x61, 0x73, 0x6b, 0x29
        /*0010*/ 	.byte	0x20, 0x3d, 0x3d, 0x20, 0x30, 0x00
	.type		$str$25,@object
	.size		$str$25,(__unnamed_1 - $str$25)
$str$25:
        /*0016*/ 	.byte	0x2f, 0x74, 0x6d, 0x70, 0x2f, 0x63, 0x75, 0x74, 0x6c, 0x61, 0x73, 0x73, 0x5f, 0x73, 0x77, 0x65
        /*0026*/ 	.byte	0x65, 0x70, 0x5f, 0x73, 0x72, 0x63, 0x2f, 0x69, 0x6e, 0x63, 0x6c, 0x75, 0x64, 0x65, 0x2f, 0x63
        /*0036*/ 	.byte	0x75, 0x74, 0x65, 0x2f, 0x70, 0x6f, 0x69, 0x6e, 0x74, 0x65, 0x72, 0x5f, 0x66, 0x6c, 0x61, 0x67
        /*0046*/ 	.byte	0x67, 0x65, 0x64, 0x2e, 0x68, 0x70, 0x70, 0x00
	.type		__unnamed_1,@object
	.size		__unnamed_1,(__unnamed_2 - __unnamed_1)
__unnamed_1:
        /*004e*/ 	.byte	0x61, 0x75, 0x74, 0x6f, 0x20, 0x63, 0x75, 0x74, 0x65, 0x3a, 0x3a, 0x61, 0x73, 0x5f, 0x70, 0x6f
        /* <DEDUP_REMOVED lines=27> */
        /*020e*/ 	.byte	0x3e, 0x3e, 0x3e, 0x3e, 0x3e, 0x5d, 0x00
	.type		__unnamed_2,@object
	.size		__unnamed_2,(.L_1 - __unnamed_2)
__unnamed_2:
        /* <DEDUP_REMOVED lines=29> */
.L_1:


//--------------------- .nv.shared._ZN7cutlass13device_kernelINS_4fmha6kernel28FmhaKernelTmaWarpSpecializedINS1_10collective30FmhaMainloopTmaWarpSpecializedINS_6half_tEffN4cute5tupleIJNS7_1CILi128EEESA_NS9_ILi80EEEEEENS8_IJiNS9_ILi1EEENS8_IJiiEEEEEESF_SF_NS4_12CausalFusionEJEEENS4_15FmhaFwdEpilogueIS6_fNS8_IJNS9_ILi64EEESB_SA_EEEEENS2_23IndividualTileSchedulerEJEEEEEvNT_6ParamsE --------------------------
	.section	.nv.shared._ZN7cutlass13device_kernelINS_4fmha6kernel28FmhaKernelTmaWarpSpecializedINS1_10collective30FmhaMainloopTmaWarpSpecializedINS_6half_tEffN4cute5tupleIJNS7_1CILi128EEESA_NS9_ILi80EEEEEENS8_IJiNS9_ILi1EEENS8_IJiiEEEEEESF_SF_NS4_12CausalFusionEJEEENS4_15FmhaFwdEpilogueIS6_fNS8_IJNS9_ILi64EEESB_SA_EEEEENS2_23IndividualTileSchedulerEJEEEEEvNT_6ParamsE,"aw",@nobits
	.sectionflags	@""
	.align	16
	.zero		1024


//--------------------- .nv.shared.reserved.0     --------------------------
	.section	.nv.shared.reserved.0,"aw",@nobits
	.weak		__nv_reservedSMEM_offset_0_alias
	.size		__nv_reservedSMEM_offset_0_alias, 0, 0
	.other		__nv_reservedSMEM_offset_0_alias,@"STO_CUDA_RESERVED_SHARED STV_DEFAULT"
__nv_reservedSMEM_offset_0_alias:
	.zero		0


//--------------------- .nv.global                --------------------------
	.section	.nv.global,"aw",@nobits
.nv.global:
	.type		_ZN39_INTERNAL_d2210bd0_4_k_cu_0267810c_29314cute1_E,@object
	.size		_ZN39_INTERNAL_d2210bd0_4_k_cu_0267810c_29314cute1_E,(_ZN39_INTERNAL_d2210bd0_4_k_cu_0267810c_29314cuda3std3__45__cpo6cbeginE - _ZN39_INTERNAL_d2210bd0_4_k_cu_0267810c_29314cute1_E)
_ZN39_INTERNAL_d2210bd0_4_k_cu_0267810c_29314cute1_E:
	.zero		1
	.type		_ZN39_INTERNAL_d2210bd0_4_k_cu_0267810c_29314cuda3std3__45__cpo6cbeginE,@object
	.size		_ZN39_INTERNAL_d2210bd0_4_k_cu_0267810c_29314cuda3std3__45__cpo6cbeginE,(_ZN39_INTERNAL_d2210bd0_4_k_cu_0267810c_29314cuda3std3__48in_placeE - _ZN39_INTERNAL_d2210bd0_4_k_cu_0267810c_29314cuda3std3__45__cpo6cbeginE)
_ZN39_INTERNAL_d2210bd0_4_k_cu_0267810c_29314cuda3std3__45__cpo6cbeginE:
	.zero		1
	.type		_ZN39_INTERNAL_d2210bd0_4_k_cu_0267810c_29314cuda3std3__48in_placeE,@object
	.size		_ZN39_INTERNAL_d2210bd0_4_k_cu_0267810c_29314cuda3std3__48in_placeE,(_ZN39_INTERNAL_d2210bd0_4_k_cu_0267810c_29314cuda3std6ranges3__45__cpo9iter_moveE - _ZN39_INTERNAL_d2210bd0_4_k_cu_0267810c_29314cuda3std3__48in_placeE)
_ZN39_INTERNAL_d2210bd0_4_k_cu_0267810c_29314cuda3std3__48in_placeE:
	.zero		1
	.type		_ZN39_INTERNAL_d2210bd0_4_k_cu_0267810c_29314cuda3std6ranges3__45__cpo9iter_moveE,@object
	.size		_ZN39_INTERNAL_d2210bd0_4_k_cu_0267810c_29314cuda3std6ranges3__45__cpo9iter_moveE,(_ZN39_INTERNAL_d2210bd0_4_k_cu_0267810c_29314cuda3std3__45__cpo5beginE - _ZN39_INTERNAL_d2210bd0_4_k_cu_0267810c_29314cuda3std6ranges3__45__cpo9iter_moveE)
_ZN39_INTERNAL_d2210bd0_4_k_cu_0267810c_29314cuda3std6ranges3__45__cpo9iter_moveE:
	.zero		1
	.type		_ZN39_INTERNAL_d2210bd0_4_k_cu_0267810c_29314cuda3std3__45__cpo5beginE,@object
	.size		_ZN39_INTERNAL_d2210bd0_4_k_cu_0267810c_29314cuda3std3__45__cpo5beginE,(_ZN39_INTERNAL_d2210bd0_4_k_cu_0267810c_29314cuda3std3__441_GLOBAL__N__d2210bd0_4_k_cu_0267810c_29316ignoreE - _ZN39_INTERNAL_d2210bd0_4_k_cu_0267810c_29314cuda3std3__45__cpo5beginE)
_ZN39_INTERNAL_d2210bd0_4_k_cu_0267810c_29314cuda3std3__45__cpo5beginE:
	.zero		1
	.type		_ZN39_INTERNAL_d2210bd0_4_k_cu_0267810c_29314cuda3std3__441_GLOBAL__N__d2210bd0_4_k_cu_0267810c_29316ignoreE,@object
	.size		_ZN39_INTERNAL_d2210bd0_4_k_cu_0267810c_29314cuda3std3__441_GLOBAL__N__d2210bd0_4_k_cu_0267810c_29316ignoreE,(_ZN39_INTERNAL_d2210bd0_4_k_cu_0267810c_29314cute7productE - _ZN39_INTERNAL_d2210bd0_4_k_cu_0267810c_29314cuda3std3__441_GLOBAL__N__d2210bd0_4_k_cu_0267810c_29316ignoreE)
_ZN39_INTERNAL_d2210bd0_4_k_cu_0267810c_29314cuda3std3__441_GLOBAL__N__d2210bd0_4_k_cu_0267810c_29316ignoreE:
	.zero		1
	.type		_ZN39_INTERNAL_d2210bd0_4_k_cu_0267810c_29314cute7productE,@object
	.size		_ZN39_INTERNAL_d2210bd0_4_k_cu_0267810c_29314cute7productE,(_ZN39_INTERNAL_d2210bd0_4_k_cu_0267810c_29314cuda3std3__45__cpo3endE - _ZN39_INTERNAL_d2210bd0_4_k_cu_0267810c_29314cute7productE)
_ZN39_INTERNAL_d2210bd0_4_k_cu_0267810c_29314cute7productE:
	.zero		1
	.type		_ZN39_INTERNAL_d2210bd0_4_k_cu_0267810c_29314cuda3std3__45__cpo3endE,@object
	.size		_ZN39_INTERNAL_d2210bd0_4_k_cu_0267810c_29314cuda3std3__45__cpo3endE,(_ZN39_INTERNAL_d2210bd0_4_k_cu_0267810c_29314cuda3std3__419piecewise_constructE - _ZN39_INTERNAL_d2210bd0_4_k_cu_0267810c_29314cuda3std3__45__cpo3endE)
_ZN39_INTERNAL_d2210bd0_4_k_cu_0267810c_29314cuda3std3__45__cpo3endE:
	.zero		1
	.type		_ZN39_INTERNAL_d2210bd0_4_k_cu_0267810c_29314cuda3std3__419piecewise_constructE,@object
	.size		_ZN39_INTERNAL_d2210bd0_4_k_cu_0267810c_29314cuda3std3__419piecewise_constructE,(_ZN39_INTERNAL_d2210bd0_4_k_cu_0267810c_29314cuda3std3__45__cpo4cendE - _ZN39_INTERNAL_d2210bd0_4_k_cu_0267810c_29314cuda3std3__419piecewise_constructE)
_ZN39_INTERNAL_d2210bd0_4_k_cu_0267810c_29314cuda3std3__419piecewise_constructE:
	.zero		1
	.type		_ZN39_INTERNAL_d2210bd0_4_k_cu_0267810c_29314cuda3std3__45__cpo4cendE,@object
	.size		_ZN39_INTERNAL_d2210bd0_4_k_cu_0267810c_29314cuda3std3__45__cpo4cendE,(_ZN39_INTERNAL_d2210bd0_4_k_cu_0267810c_29314cuda3std6ranges3__45__cpo4swapE - _ZN39_INTERNAL_d2210bd0_4_k_cu_0267810c_29314cuda3std3__45__cpo4cendE)
_ZN39_INTERNAL_d2210bd0_4_k_cu_0267810c_29314cuda3std3__45__cpo4cendE:
	.zero		1
	.type		_ZN39_INTERNAL_d2210bd0_4_k_cu_0267810c_29314cuda3std6ranges3__45__cpo4swapE,@object
	.size		_ZN39_INTERNAL_d2210bd0_4_k_cu_0267810c_29314cuda3std6ranges3__45__cpo4swapE,(.L_9 - _ZN39_INTERNAL_d2210bd0_4_k_cu_0267810c_29314cuda3std6ranges3__45__cpo4swapE)
_ZN39_INTERNAL_d2210bd0_4_k_cu_0267810c_29314cuda3std6ranges3__45__cpo4swapE:
	.zero		1
.L_9:


//--------------------- .nv.constant0._ZN7cutlass13device_kernelINS_4fmha6kernel28FmhaKernelTmaWarpSpecializedINS1_10collective30FmhaMainloopTmaWarpSpecializedINS_6half_tEffN4cute5tupleIJNS7_1CILi128EEESA_NS9_ILi80EEEEEENS8_IJiNS9_ILi1EEENS8_IJiiEEEEEESF_SF_NS4_12CausalFusionEJEEENS4_15FmhaFwdEpilogueIS6_fNS8_IJNS9_ILi64EEESB_SA_EEEEENS2_23IndividualTileSchedulerEJEEEEEvNT_6ParamsE --------------------------
	.section	.nv.constant0._ZN7cutlass13device_kernelINS_4fmha6kernel28FmhaKernelTmaWarpSpecializedINS1_10collective30FmhaMainloopTmaWarpSpecializedINS_6half_tEffN4cute5tupleIJNS7_1CILi128EEESA_NS9_ILi80EEEEEENS8_IJiNS9_ILi1EEENS8_IJiiEEEEEESF_SF_NS4_12CausalFusionEJEEENS4_15FmhaFwdEpilogueIS6_fNS8_IJNS9_ILi64EEESB_SA_EEEEENS2_23IndividualTileSchedulerEJEEEEEvNT_6ParamsE,"a",@progbits
	.sectionflags	@""
	.align	4
.nv.constant0._ZN7cutlass13device_kernelINS_4fmha6kernel28FmhaKernelTmaWarpSpecializedINS1_10collective30FmhaMainloopTmaWarpSpecializedINS_6half_tEffN4cute5tupleIJNS7_1CILi128EEESA_NS9_ILi80EEEEEENS8_IJiNS9_ILi1EEENS8_IJiiEEEEEESF_SF_NS4_12CausalFusionEJEEENS4_15FmhaFwdEpilogueIS6_fNS8_IJNS9_ILi64EEESB_SA_EEEEENS2_23IndividualTileSchedulerEJEEEEEvNT_6ParamsE:
	.zero		2688


//--------------------- SYMBOLS --------------------------

	.type		.nv.reservedSmem.offset0,@object
	.size		.nv.reservedSmem.offset0,0x4
	.type		__assertfail,@function
